def matmul_kernel(
    a_ptr,
    b_ptr,
    c_ptr,
    M,
    N,
    K,
    stride_am,
    stride_ak,
    stride_bk,
    stride_bn,
    stride_cm,
    stride_cn,
    BLOCK_M: tl.constexpr,
    BLOCK_N: tl.constexpr,
    BLOCK_K: tl.constexpr,
    GROUP_M: tl.constexpr,
):
    pid = tl.program_id(axis=0)
    num_pid_m = tl.cdiv(M, BLOCK_M)
    num_pid_n = tl.cdiv(N, BLOCK_N)
    num_pid_in_group = GROUP_M * num_pid_n
    group_id = pid // num_pid_in_group
    first_pid_m = group_id * GROUP_M
    group_size_m = min(num_pid_m - first_pid_m, GROUP_M)
    pid_m = first_pid_m + ((pid % num_pid_in_group) % group_size_m)
    pid_n = (pid % num_pid_in_group) // group_size_m

    offs_am = (pid_m * BLOCK_M + tl.arange(0, BLOCK_M)) % M
    offs_bn = (pid_n * BLOCK_N + tl.arange(0, BLOCK_N)) % N
    offs_k = tl.arange(0, BLOCK_K)
    a_ptrs = a_ptr + offs_am[:, None] * stride_am + offs_k[None, :] * stride_ak
    b_ptrs = b_ptr + offs_k[:, None] * stride_bk + offs_bn[None, :] * stride_bn

    acc = tl.zeros((BLOCK_M, BLOCK_N), dtype=tl.float32)
    for kk in range(0, tl.cdiv(K, BLOCK_K)):
        a = tl.load(a_ptrs, mask=offs_k[None, :] < K - kk * BLOCK_K, other=0.0)
        b = tl.load(b_ptrs, mask=offs_k[:, None] < K - kk * BLOCK_K, other=0.0)
        acc = tl.dot(a, b, acc)
        a_ptrs += BLOCK_K * stride_ak
        b_ptrs += BLOCK_K * stride_bk

    c = acc.to(c_ptr.dtype.element_ty)
    offs_cm = pid_m * BLOCK_M + tl.arange(0, BLOCK_M)
    offs_cn = pid_n * BLOCK_N + tl.arange(0, BLOCK_N)
    c_ptrs = c_ptr + offs_cm[:, None] * stride_cm + offs_cn[None, :] * stride_cn
    mask = (offs_cm[:, None] < M) & (offs_cn[None, :] < N)
    tl.store(c_ptrs, c, mask=mask)

# config = {"BLOCK_K": 64, "BLOCK_M": 256, "BLOCK_N": 128, "GROUP_M": 8, "arch": "sm_100", "dtype": "bf16", "num_ctas": 4, "num_stages": 3, "num_warps": 4}
# arch = sm_100


// ===== COMPILED SASS (sm_100a) =====

	.target	sm_100a

	.elftype	@"ET_EXEC"


//--------------------- .note.nv.tkinfo           --------------------------
	.section	.note.nv.tkinfo,"",@"SHT_NOTE"
	.sectionflags	@"SHF_NOTE_NV_TKINFO"
	.tkinfo
        /*0018*/ 	.word	0x00000081
        /*0030*/ 	.string	""
        /*0030*/ 	.string	"ptxas-blackwell"
        /*0030*/ 	.string	"Cuda compilation tools, release 12.9, V12.9.86"
        /*0030*/ 	.string	"Build cuda_12.9.r12.9/compiler.36037853_0"
        /*0030*/ 	.string	"-v  -suppress-debug-info  -lineinfo  -arch sm_100a "



//--------------------- .note.nv.cuver            --------------------------
	.section	.note.nv.cuver,"",@"SHT_NOTE"
	.sectionflags	@"SHF_NOTE_NV_CUVER"
        /*0018*/ 	.short	0x0001
        /*001a*/ 	.short	0x0064
        /*001c*/ 	.short	0x0001
        /*001e*/ 	.short	0x0000
        /*0020*/ 	.short	0x0001
        /*0022*/ 	.short	0x0000


//--------------------- .nv.info                  --------------------------
	.section	.nv.info,"",@"SHT_CUDA_INFO"
	.align	4


	//----- nvinfo : EIATTR_REGCOUNT
	.align		4
        /*0000*/ 	.byte	0x04, 0x2f
        /*0002*/ 	.short	(.L_4 - .L_3)
	.align		4
.L_3:
        /*0004*/ 	.word	index@(matmul_kernel)
        /*0008*/ 	.word	0x000000fe


	//----- nvinfo : EIATTR_FRAME_SIZE
	.align		4
.L_4:
        /*000c*/ 	.byte	0x04, 0x11
        /*000e*/ 	.short	(.L_6 - .L_5)
	.align		4
.L_5:
        /*0010*/ 	.word	index@($__internal_2_$__cuda_sm10x_tcgen05_guardrail_trap_unallocated_columns_being_dealloced)
        /*0014*/ 	.word	0x00000000


	//----- nvinfo : EIATTR_FRAME_SIZE
	.align		4
.L_6:
        /*0018*/ 	.byte	0x04, 0x11
        /*001a*/ 	.short	(.L_8 - .L_7)
	.align		4
.L_7:
        /*001c*/ 	.word	index@($__internal_1_$__cuda_sm10x_tcgen05_guardrail_trap_phase_invalid_during_alloc)
        /*0020*/ 	.word	0x00000000


	//----- nvinfo : EIATTR_FRAME_SIZE
	.align		4
.L_8:
        /*0024*/ 	.byte	0x04, 0x11
        /*0026*/ 	.short	(.L_10 - .L_9)
	.align		4
.L_9:
        /*0028*/ 	.word	index@($__internal_0_$__cuda_sm10x_tcgen05_guardrail_trap_col_being_dealloced_not_returned_by_alloc)
        /*002c*/ 	.word	0x00000000


	//----- nvinfo : EIATTR_FRAME_SIZE
	.align		4
.L_10:
        /*0030*/ 	.byte	0x04, 0x11
        /*0032*/ 	.short	(.L_12 - .L_11)
	.align		4
.L_11:
        /*0034*/ 	.word	index@(matmul_kernel)
        /*0038*/ 	.word	0x00000000


	//----- nvinfo : EIATTR_MIN_STACK_SIZE
	.align		4
.L_12:
        /*003c*/ 	.byte	0x04, 0x12
        /*003e*/ 	.short	(.L_14 - .L_13)
	.align		4
.L_13:
        /*0040*/ 	.word	index@(matmul_kernel)
        /*0044*/ 	.word	0x00000000
.L_14:


//--------------------- .nv.info.matmul_kernel    --------------------------
	.section	.nv.info.matmul_kernel,"",@"SHT_CUDA_INFO"
	.sectionflags	@""
	.align	4


	//----- nvinfo : EIATTR_CUDA_API_VERSION
	.align		4
        /*0000*/ 	.byte	0x04, 0x37
        /*0002*/ 	.short	(.L_16 - .L_15)
.L_15:
        /*0004*/ 	.word	0x00000081


	//----- nvinfo : EIATTR_KPARAM_INFO
	.align		4
.L_16:
        /*0008*/ 	.byte	0x04, 0x17
        /*000a*/ 	.short	(.L_18 - .L_17)
.L_17:
        /*000c*/ 	.word	0x00000000
        /*0010*/ 	.short	0x000d
        /*0012*/ 	.short	0x0048
        /*0014*/ 	.byte	0x00, 0xf4, 0x21, 0x00


	//----- nvinfo : EIATTR_KPARAM_INFO
	.align		4
.L_18:
        /*0018*/ 	.byte	0x04, 0x17
        /*001a*/ 	.short	(.L_20 - .L_19)
.L_19:
        /*001c*/ 	.word	0x00000000
        /*0020*/ 	.short	0x000c
        /*0022*/ 	.short	0x0040
        /*0024*/ 	.byte	0x00, 0xf4, 0x21, 0x00


	//----- nvinfo : EIATTR_KPARAM_INFO
	.align		4
.L_20:
        /*0028*/ 	.byte	0x04, 0x17
        /*002a*/ 	.short	(.L_22 - .L_21)
.L_21:
        /*002c*/ 	.word	0x00000000
        /*0030*/ 	.short	0x000b
        /*0032*/ 	.short	0x0038
        /*0034*/ 	.byte	0x00, 0xf0, 0x11, 0x00


	//----- nvinfo : EIATTR_KPARAM_INFO
	.align		4
.L_22:
        /*0038*/ 	.byte	0x04, 0x17
        /*003a*/ 	.short	(.L_24 - .L_23)
.L_23:
        /*003c*/ 	.word	0x00000000
        /*0040*/ 	.short	0x000a
        /*0042*/ 	.short	0x0034
        /*0044*/ 	.byte	0x00, 0xf0, 0x11, 0x00


	//----- nvinfo : EIATTR_KPARAM_INFO
	.align		4
.L_24:
        /*0048*/ 	.byte	0x04, 0x17
        /*004a*/ 	.short	(.L_26 - .L_25)
.L_25:
        /*004c*/ 	.word	0x00000000
        /*0050*/ 	.short	0x0009
        /*0052*/ 	.short	0x0030
        /*0054*/ 	.byte	0x00, 0xf0, 0x11, 0x00


	//----- nvinfo : EIATTR_KPARAM_INFO
	.align		4
.L_26:
        /*0058*/ 	.byte	0x04, 0x17
        /*005a*/ 	.short	(.L_28 - .L_27)
.L_27:
        /*005c*/ 	.word	0x00000000
        /*0060*/ 	.short	0x0008
        /*0062*/ 	.short	0x002c
        /*0064*/ 	.byte	0x00, 0xf0, 0x11, 0x00


	//----- nvinfo : EIATTR_KPARAM_INFO
	.align		4
.L_28:
        /*0068*/ 	.byte	0x04, 0x17
        /*006a*/ 	.short	(.L_30 - .L_29)
.L_29:
        /*006c*/ 	.word	0x00000000
        /*0070*/ 	.short	0x0007
        /*0072*/ 	.short	0x0028
        /*0074*/ 	.byte	0x00, 0xf0, 0x11, 0x00


	//----- nvinfo : EIATTR_KPARAM_INFO
	.align		4
.L_30:
        /*0078*/ 	.byte	0x04, 0x17
        /*007a*/ 	.short	(.L_32 - .L_31)
.L_31:
        /*007c*/ 	.word	0x00000000
        /*0080*/ 	.short	0x0006
        /*0082*/ 	.short	0x0024
        /*0084*/ 	.byte	0x00, 0xf0, 0x11, 0x00


	//----- nvinfo : EIATTR_KPARAM_INFO
	.align		4
.L_32:
        /*0088*/ 	.byte	0x04, 0x17
        /*008a*/ 	.short	(.L_34 - .L_33)
.L_33:
        /*008c*/ 	.word	0x00000000
        /*0090*/ 	.short	0x0005
        /*0092*/ 	.short	0x0020
        /*0094*/ 	.byte	0x00, 0xf0, 0x11, 0x00


	//----- nvinfo : EIATTR_KPARAM_INFO
	.align		4
.L_34:
        /*0098*/ 	.byte	0x04, 0x17
        /*009a*/ 	.short	(.L_36 - .L_35)
.L_35:
        /*009c*/ 	.word	0x00000000
        /*00a0*/ 	.short	0x0004
        /*00a2*/ 	.short	0x001c
        /*00a4*/ 	.byte	0x00, 0xf0, 0x11, 0x00


	//----- nvinfo : EIATTR_KPARAM_INFO
	.align		4
.L_36:
        /*00a8*/ 	.byte	0x04, 0x17
        /*00aa*/ 	.short	(.L_38 - .L_37)
.L_37:
        /*00ac*/ 	.word	0x00000000
        /*00b0*/ 	.short	0x0003
        /*00b2*/ 	.short	0x0018
        /*00b4*/ 	.byte	0x00, 0xf0, 0x11, 0x00


	//----- nvinfo : EIATTR_KPARAM_INFO
	.align		4
.L_38:
        /*00b8*/ 	.byte	0x04, 0x17
        /*00ba*/ 	.short	(.L_40 - .L_39)
.L_39:
        /*00bc*/ 	.word	0x00000000
        /*00c0*/ 	.short	0x0002
        /*00c2*/ 	.short	0x0010
        /*00c4*/ 	.byte	0x00, 0xf4, 0x21, 0x00


	//----- nvinfo : EIATTR_KPARAM_INFO
	.align		4
.L_40:
        /*00c8*/ 	.byte	0x04, 0x17
        /*00ca*/ 	.short	(.L_42 - .L_41)
.L_41:
        /*00cc*/ 	.word	0x00000000
        /*00d0*/ 	.short	0x0001
        /*00d2*/ 	.short	0x0008
        /*00d4*/ 	.byte	0x00, 0xf4, 0x21, 0x00


	//----- nvinfo : EIATTR_KPARAM_INFO
	.align		4
.L_42:
        /*00d8*/ 	.byte	0x04, 0x17
        /*00da*/ 	.short	(.L_44 - .L_43)
.L_43:
        /*00dc*/ 	.word	0x00000000
        /*00e0*/ 	.short	0x0000
        /*00e2*/ 	.short	0x0000
        /*00e4*/ 	.byte	0x00, 0xf4, 0x21, 0x00


	//----- nvinfo : EIATTR_EXPLICIT_CLUSTER
	.align		4
.L_44:
        /*00e8*/ 	.byte	0x01, 0x3e
	.zero		2


	//----- nvinfo : EIATTR_CTA_PER_CLUSTER
	.align		4
        /*00ec*/ 	.byte	0x04, 0x3d
        /*00ee*/ 	.short	(.L_46 - .L_45)
.L_45:
        /*00f0*/ 	.word	0x00000004
        /*00f4*/ 	.word	0x00000001
        /*00f8*/ 	.word	0x00000001


	//----- nvinfo : EIATTR_AT_ENTRY_FRAGMENTS
	.align		4
.L_46:
        /*00fc*/ 	.byte	0x04, 0x4f
        /*00fe*/ 	.short	(.L_48 - .L_47)


	//   ....[0]....
.L_47:
        /*0100*/ 	.word	0x00000004


	//----- nvinfo : EIATTR_RESERVED_SMEM_USED
	.align		4
.L_48:
        /*0104*/ 	.byte	0x01, 0x41
	.zero		2


	//----- nvinfo : EIATTR_SPARSE_MMA_MASK
	.align		4
        /*0108*/ 	.byte	0x03, 0x50
        /*010a*/ 	.short	0x0000


	//----- nvinfo : EIATTR_TCGEN05_1CTA_USED
	.align		4
        /*010c*/ 	.byte	0x01, 0x51
	.zero		2


	//----- nvinfo : EIATTR_MAXREG_COUNT
	.align		4
        /*0110*/ 	.byte	0x03, 0x1b
        /*0112*/ 	.short	0x00ff


	//----- nvinfo : EIATTR_NUM_BARRIERS
	.align		4
        /*0114*/ 	.byte	0x02, 0x4c
        /*0116*/ 	.byte	0x01
	.zero		1


	//----- nvinfo : EIATTR_INT_WARP_WIDE_INSTR_OFFSETS
	.align		4
        /*0118*/ 	.byte	0x04, 0x31
        /*011a*/ 	.short	(.L_50 - .L_49)


	//   ....[0]....
.L_49:
        /*011c*/ 	.word	0x000028d0


	//   ....[1]....
        /*0120*/ 	.word	0x000028e0


	//   ....[2]....
        /*0124*/ 	.word	0x000055b0


	//   ....[3]....
        /*0128*/ 	.word	0x0000b230


	//   ....[4]....
        /*012c*/ 	.word	0x0000b280


	//----- nvinfo : EIATTR_COOP_GROUP_MASK_REGIDS
	.align		4
.L_50:
        /*0130*/ 	.byte	0x04, 0x29
        /*0132*/ 	.short	(.L_52 - .L_51)


	//   ....[0]....
.L_51:
        /*0134*/ 	.word	0xffffffff


	//   ....[1]....
        /*0138*/ 	.word	0xffffffff


	//   ....[2]....
        /*013c*/ 	.word	0xffffffff


	//   ....[3]....
        /*0140*/ 	.word	0xffffffff


	//----- nvinfo : EIATTR_COOP_GROUP_INSTR_OFFSETS
	.align		4
.L_52:
        /*0144*/ 	.byte	0x04, 0x28
        /*0146*/ 	.short	(.L_54 - .L_53)


	//   ....[0]....
.L_53:
        /*0148*/ 	.word	0x00000070


	//   ....[1]....
        /*014c*/ 	.word	0x00000330


	//   ....[2]....
        /*0150*/ 	.word	0x0000b0c0


	//   ....[3]....
        /*0154*/ 	.word	0x0000b330


	//----- nvinfo : EIATTR_VRC_CTA_INIT_COUNT
	.align		4
.L_54:
        /*0158*/ 	.byte	0x02, 0x4a
        /*015a*/ 	.byte	0x80
	.zero		1


	//----- nvinfo : EIATTR_MBARRIER_INSTR_OFFSETS
	.align		4
        /*015c*/ 	.byte	0x04, 0x39
        /*015e*/ 	.short	(.L_56 - .L_55)


	//   ....[0]....
.L_55:
        /*0160*/ 	.word	0x000029d0
        /*0164*/ 	.word	0x000000ff
        /*0168*/ 	.word	0x00000000
        /*016c*/ 	.short	0x0100
        /*016e*/ 	.byte	0x06
	.zero		1


	//   ....[1]....
        /*0170*/ 	.word	0x000055f0
        /*0174*/ 	.word	0x000000ff
        /*0178*/ 	.word	0x00004008
        /*017c*/ 	.short	0x0100
        /*017e*/ 	.byte	0x09
	.zero		1


	//   ....[2]....
        /*0180*/ 	.word	0x000085a0
        /*0184*/ 	.word	0x000000ff
        /*0188*/ 	.word	0x00000000
        /*018c*/ 	.short	0x010a
        /*018e*/ 	.byte	0x06
	.zero		1


	//   ....[3]....
        /*0190*/ 	.word	0x000093b0
        /*0194*/ 	.word	0x000000ff
        /*0198*/ 	.word	0x00000000
        /*019c*/ 	.short	0x010a
        /*019e*/ 	.byte	0x06
	.zero		1


	//   ....[4]....
        /*01a0*/ 	.word	0x000094d0
        /*01a4*/ 	.word	0x000000ff
        /*01a8*/ 	.word	0x00004000
        /*01ac*/ 	.short	0x0108
        /*01ae*/ 	.byte	0x09
	.zero		1


	//   ....[5]....
        /*01b0*/ 	.word	0x000095b0
        /*01b4*/ 	.word	0x000000ff
        /*01b8*/ 	.word	0x00004008
        /*01bc*/ 	.short	0x0108
        /*01be*/ 	.byte	0x09
	.zero		1


	//   ....[6]....
        /*01c0*/ 	.word	0x0000b350
        /*01c4*/ 	.word	0x000000ff
        /*01c8*/ 	.word	0x00000000
        /*01cc*/ 	.short	0x010a
        /*01ce*/ 	.byte	0x06
	.zero		1


	//   ....[7]....
        /*01d0*/ 	.word	0x0000b380
        /*01d4*/ 	.word	0x000000ff
        /*01d8*/ 	.word	0x00000000
        /*01dc*/ 	.short	0x010a
        /*01de*/ 	.byte	0x06
	.zero		1


	//----- nvinfo : EIATTR_NUM_MBARRIERS
	.align		4
.L_56:
        /*01e0*/ 	.byte	0x03, 0x38
        /*01e2*/ 	.short	0x0002


	//----- nvinfo : EIATTR_EXIT_INSTR_OFFSETS
	.align		4
        /*01e4*/ 	.byte	0x04, 0x1c
        /*01e6*/ 	.short	(.L_58 - .L_57)


	//   ....[0]....
.L_57:
        /*01e8*/ 	.word	0x0000b340


	//----- nvinfo : EIATTR_REQNTID
	.align		4
.L_58:
        /*01ec*/ 	.byte	0x04, 0x10
        /*01ee*/ 	.short	(.L_60 - .L_59)
.L_59:
        /*01f0*/ 	.word	0x00000080
        /*01f4*/ 	.word	0x00000001
        /*01f8*/ 	.word	0x00000001


	//----- nvinfo : EIATTR_CRS_STACK_SIZE
	.align		4
.L_60:
        /*01fc*/ 	.byte	0x04, 0x1e
        /*01fe*/ 	.short	(.L_62 - .L_61)
.L_61:
        /*0200*/ 	.word	0x00000000


	//----- nvinfo : EIATTR_CBANK_PARAM_SIZE
	.align		4
.L_62:
        /*0204*/ 	.byte	0x03, 0x19
        /*0206*/ 	.short	0x0050


	//----- nvinfo : EIATTR_PARAM_CBANK
	.align		4
        /*0208*/ 	.byte	0x04, 0x0a
        /*020a*/ 	.short	(.L_64 - .L_63)
	.align		4
.L_63:
        /*020c*/ 	.word	index@(.nv.constant0.matmul_kernel)
        /*0210*/ 	.short	0x0380
        /*0212*/ 	.short	0x0050


	//----- nvinfo : EIATTR_SW_WAR
	.align		4
.L_64:
        /*0214*/ 	.byte	0x04, 0x36
        /*0216*/ 	.short	(.L_66 - .L_65)
.L_65:
        /*0218*/ 	.word	0x00000008
.L_66:


//--------------------- .nv.compat                --------------------------
	.section	.nv.compat,"",@"SHT_CUDA_COMPAT_INFO"
	.align	4
        /*0000*/ 	.byte	0x02, 0x02, 0x02, 0x00, 0x02, 0x05, 0x05, 0x00, 0x02, 0x03, 0x00, 0x00, 0x02, 0x06, 0x01, 0x00


//--------------------- .nv.callgraph             --------------------------
	.section	.nv.callgraph,"",@"SHT_CUDA_CALLGRAPH"
	.align	4
	.sectionentsize	8
	.align		4
        /*0000*/ 	.word	0x00000000
	.align		4
        /*0004*/ 	.word	0xffffffff
	.align		4
        /*0008*/ 	.word	0x00000000
	.align		4
        /*000c*/ 	.word	0xfffffffe
	.align		4
        /*0010*/ 	.word	0x00000000
	.align		4
        /*0014*/ 	.word	0xfffffffd
	.align		4
        /*0018*/ 	.word	0x00000000
	.align		4
        /*001c*/ 	.word	0xfffffffc


//--------------------- .text.matmul_kernel       --------------------------
	.section	.text.matmul_kernel,"ax",@progbits
	.align	128
        .global         matmul_kernel
        .type           matmul_kernel,@function
        .size           matmul_kernel,(.L_x_21 - matmul_kernel)
        .other          matmul_kernel,@"STO_CUDA_ENTRY STV_DEFAULT"
matmul_kernel:
.text.matmul_kernel:
[----:B------:R-:W0:Y:S01]  /*0000*/  LDC R1, c[0x0][0x37c] ;  /* 0x0000df00ff017b82 */ /* 0x000e220000000800 */
[----:B------:R-:W1:Y:S01]  /*0010*/  S2R R3, SR_TID.X ;  /* 0x0000000000037919 */ /* 0x000e620000002100 */
[----:B------:R-:W2:Y:S01]  /*0020*/  LDCU.64 UR22, c[0x0][0x358] ;  /* 0x00006b00ff1677ac */ /* 0x000ea20008000a00 */
[----:B-1----:R-:W-:-:S13]  /*0030*/  ISETP.GE.U32.AND P0, PT, R3, 0x20, PT ;  /* 0x000000200300780c */ /* 0x002fda0003f06070 */
[----:B------:R-:W-:Y:S02]  /*0040*/  VOTEU.ANY UP0, P0 ;  /* 0x0000000000ff7886 */ /* 0x000fe40000000100 */
[----:B0-2---:R-:W-:Y:S05]  /*0050*/  BRA.U UP0, `(.L_x_0) ;  /* 0x0000000100b87547 */ /* 0x005fea000b800000 */
[----:B------:R-:W0:Y:S01]  /*0060*/  S2UR UR6, SR_CgaCtaId ;  /* 0x00000000000679c3 */ /* 0x000e220000008800 */
[----:B------:R-:W-:Y:S01]  /*0070*/  NOP ;  /* 0x0000000000007918 */ /* 0x000fe20000000000 */
[----:B------:R-:W-:Y:S02]  /*0080*/  UMOV UR4, 0x40 ;  /* 0x0000004000047882 */ /* 0x000fe40000000000 */
[----:B0-----:R-:W-:-:S09]  /*0090*/  ULEA UR4, UR6, UR4, 0x18 ;  /* 0x0000000406047291 */ /* 0x001fd2000f8ec0ff */
[----:B------:R-:W0:Y:S01]  /*00a0*/  LDS.U8 R0, [UR4] ;  /* 0x00000004ff007984 */ /* 0x000e220008000000 */
[----:B------:R-:W-:Y:S02]  /*00b0*/  UMOV UR4, 0x400 ;  /* 0x0000040000047882 */ /* 0x000fe40000000000 */
[----:B------:R-:W-:Y:S01]  /*00c0*/  ULEA UR4, UR6, UR4, 0x18 ;  /* 0x0000000406047291 */ /* 0x000fe2000f8ec0ff */
[----:B0-----:R-:W-:-:S13]  /*00d0*/  ISETP.NE.AND P0, PT, R0, RZ, PT ;  /* 0x000000ff0000720c */ /* 0x001fda0003f05270 */
[----:B------:R-:W-:Y:S05]  /*00e0*/  @P0 BRA `(.L_x_1) ;  /* 0x00000000007c0947 */ /* 0x000fea0003800000 */
[----:B------:R-:W-:-:S13]  /*00f0*/  ELECT P0, URZ, PT ;  /* 0x0000000000ff782f */ /* 0x000fda0003800000 */
[----:B------:R-:W-:Y:S05]  /*0100*/  @!P0 BRA `(.L_x_2) ;  /* 0x0000000000848947 */ /* 0x000fea0003800000 */
[----:B------:R-:W-:Y:S01]  /*0110*/  UMOV UR5, 0x4 ;  /* 0x0000000400057882 */ /* 0x000fe20000000000 */
[----:B------:R-:W-:Y:S02]  /*0120*/  IMAD.MOV.U32 R7, RZ, RZ, 0x1 ;  /* 0x00000001ff077424 */ /* 0x000fe400078e00ff */
[----:B------:R-:W-:Y:S02]  /*0130*/  IMAD.MOV.U32 R5, RZ, RZ, 0xf ;  /* 0x0000000fff057424 */ /* 0x000fe400078e00ff */
[----:B------:R-:W-:Y:S04]  /*0140*/  DEPBAR.LE SB0, 0x36 ;  /* 0x00008d800000791a */ /* 0x000fe80000000000 */
[----:B------:R-:W0:Y:S02]  /*0150*/  UTCATOMSWS.FIND_AND_SET.ALIGN UP1, UR5, UR5 ;  /* 0x00000005000575e3 */ /* 0x000e240008020800 */
[----:B0-----:R-:W-:-:S04]  /*0160*/  PLOP3.LUT P0, PT, PT, PT, UP1, 0x80, 0x8 ;  /* 0x000000000008781c */ /* 0x001fc80003f0f018 */
[----:B------:R-:W-:-:S04]  /*0170*/  SEL R0, RZ, 0xffffffff, !P0 ;  /* 0xffffffffff007807 */ /* 0x000fc80004000000 */
[----:B------:R-:W-:Y:S01]  /*0180*/  ISETP.NE.AND P0, PT, R0, RZ, PT ;  /* 0x000000ff0000720c */ /* 0x000fe20003f05270 */
[----:B------:R-:W-:-:S12]  /*0190*/  IMAD.U32 R0, RZ, RZ, UR5 ;  /* 0x00000005ff007e24 */ /* 0x000fd8000f8e00ff */
[----:B------:R-:W-:Y:S05]  /*01a0*/  @P0 BRA `(.L_x_3) ;  /* 0x0000000000240947 */ /* 0x000fea0003800000 */
.L_x_4:
[----:B------:R-:W-:Y:S05]  /*01b0*/  NANOSLEEP 0x64 ;  /* 0x000000640000795d */ /* 0x000fea0003800000 */
[----:B------:R-:W-:-:S05]  /*01c0*/  UMOV UR5, 0x4 ;  /* 0x0000000400057882 */ /* 0x000fca0000000000 */
[----:B------:R-:W-:Y:S04]  /*01d0*/  DEPBAR.LE SB0, 0x36 ;  /* 0x00008d800000791a */ /* 0x000fe80000000000 */
[----:B------:R-:W0:Y:S02]  /*01e0*/  UTCATOMSWS.FIND_AND_SET.ALIGN UP1, UR5, UR5 ;  /* 0x00000005000575e3 */ /* 0x000e240008020800 */
[----:B0-----:R-:W-:-:S04]  /*01f0*/  PLOP3.LUT P0, PT, PT, PT, UP1, 0x80, 0x8 ;  /* 0x000000000008781c */ /* 0x001fc80003f0f018 */
[----:B------:R-:W-:-:S04]  /*0200*/  SEL R0, RZ, 0xffffffff, !P0 ;  /* 0xffffffffff007807 */ /* 0x000fc80004000000 */
[----:B------:R-:W-:Y:S01]  /*0210*/  ISETP.NE.AND P0, PT, R0, RZ, PT ;  /* 0x000000ff0000720c */ /* 0x000fe20003f05270 */
[----:B------:R-:W-:-:S12]  /*0220*/  IMAD.U32 R0, RZ, RZ, UR5 ;  /* 0x00000005ff007e24 */ /* 0x000fd8000f8e00ff */
[----:B------:R-:W-:Y:S05]  /*0230*/  @!P0 BRA `(.L_x_4) ;  /* 0xfffffffc00dc8947 */ /* 0x000fea000383ffff */
.L_x_3:
[C---:B------:R-:W-:Y:S01]  /*0240*/  VIADD R4, R0.reuse, 0x10 ;  /* 0x0000001000047836 */ /* 0x040fe20000000000 */
[----:B------:R-:W-:Y:S01]  /*0250*/  UMOV UR5, 0x50 ;  /* 0x0000005000057882 */ /* 0x000fe20000000000 */
[----:B------:R-:W-:Y:S01]  /*0260*/  SHF.L.U32 R2, R5, R0, RZ ;  /* 0x0000000005027219 */ /* 0x000fe200000006ff */
[----:B------:R-:W-:Y:S01]  /*0270*/  ULEA UR5, UR6, UR5, 0x18 ;  /* 0x0000000506057291 */ /* 0x000fe2000f8ec0ff */
[----:B------:R-:W-:Y:S01]  /*0280*/  IMAD.SHL.U32 R0, R0, 0x20, RZ ;  /* 0x0000002000007824 */ /* 0x000fe200078e00ff */
[----:B------:R-:W-:-:S04]  /*0290*/  SHF.L.U32 R5, R7, R4, RZ ;  /* 0x0000000407057219 */ /* 0x000fc800000006ff */
[----:B------:R-:W-:-:S05]  /*02a0*/  LOP3.LUT R2, R5, R2, RZ, 0xfc, !PT ;  /* 0x0000000205027212 */ /* 0x000fca00078efcff */
[----:B------:R0:W-:Y:S04]  /*02b0*/  ATOMS.OR RZ, [UR5], R2 ;  /* 0x00000002ffff798c */ /* 0x0001e8000b000005 */
[----:B------:R0:W-:Y:S01]  /*02c0*/  STS [UR4], R0 ;  /* 0x00000000ff007988 */ /* 0x0001e20008000804 */
[----:B------:R-:W-:Y:S05]  /*02d0*/  BRA `(.L_x_2) ;  /* 0x0000000000107947 */ /* 0x000fea0003800000 */
.L_x_1:
[----:B------:R-:W-:Y:S01]  /*02e0*/  IMAD.MOV.U32 R0, RZ, RZ, -0x1 ;  /* 0xffffffffff007424 */ /* 0x000fe200078e00ff */
[----:B------:R-:W-:-:S04]  /*02f0*/  MOV R4, 0x320 ;  /* 0x0000032000047802 */ /* 0x000fc80000000f00 */
[----:B------:R0:W-:Y:S03]  /*0300*/  STS [UR4], R0 ;  /* 0x00000000ff007988 */ /* 0x0001e60008000804 */
[----:B0-----:R-:W-:Y:S05]  /*0310*/  CALL.REL.NOINC `($__internal_1_$__cuda_sm10x_tcgen05_guardrail_trap_phase_invalid_during_alloc) ;  /* 0x000000b000307944 */ /* 0x001fea0003c00000 */
.L_x_2:
[----:B------:R-:W-:Y:S05]  /*0320*/  WARPSYNC.ALL ;  /* 0x0000000000007948 */ /* 0x000fea0003800000 */
[----:B------:R-:W-:Y:S01]  /*0330*/  NOP ;  /* 0x0000000000007918 */ /* 0x000fe20000000000 */
.L_x_0:
[----:B------:R-:W1:Y:S08]  /*0340*/  LDC.64 R30, c[0x0][0x398] ;  /* 0x0000e600ff1e7b82 */ /* 0x000e700000000a00 */
[----:B------:R-:W2:Y:S02]  /*0350*/  S2UR UR5, SR_CgaSize ;  /* 0x00000000000579c3 */ /* 0x000ea40000008a00 */
[----:B--2---:R-:W-:-:S12]  /*0360*/  UIMAD UR5, UR5, -0xa0, URZ ;  /* 0xffffff60050578a4 */ /* 0x004fd8000f8e02ff */
[----:B------:R-:W2:Y:S01]  /*0370*/  LDCU UR5, c[0x0][UR5+0x2b0] ;  /* 0x00005600050577ac */ /* 0x000ea20008000800 */
[----:B------:R-:W-:Y:S01]  /*0380*/  SHF.R.U32.HI R142, RZ, 0x5, R3 ;  /* 0x00000005ff8e7819 */ /* 0x000fe20000011603 */
[----:B------:R-:W-:Y:S01]  /*0390*/  UMOV UR9, 0x400 ;  /* 0x0000040000097882 */ /* 0x000fe20000000000 */
[----:B------:R-:W3:Y:S01]  /*03a0*/  LDCU.128 UR12, c[0x0][0x380] ;  /* 0x00007000ff0c77ac */ /* 0x000ee20008000c00 */
[----:B------:R-:W4:Y:S01]  /*03b0*/  S2UR UR4, SR_CTAID.X ;  /* 0x00000000000479c3 */ /* 0x000f220000002500 */
[----:B------:R-:W-:-:S07]  /*03c0*/  UMOV UR7, 0x1 ;  /* 0x0000000100077882 */ /* 0x000fce0000000000 */
[----:B------:R-:W0:Y:S02]  /*03d0*/  LDC.64 R214, c[0x0][0x3a8] ;  /* 0x0000ea00ffd67b82 */ /* 0x000e240000000a00 */
[----:B01----:R-:W-:Y:S01]  /*03e0*/  VIADD R0, R31, 0x7f ;  /* 0x0000007f1f007836 */ /* 0x003fe20000000000 */
[----:B------:R-:W-:-:S04]  /*03f0*/  IABS R15, R30 ;  /* 0x0000001e000f7213 */ /* 0x000fc80000000000 */
[----:B------:R-:W-:Y:S02]  /*0400*/  SHF.R.S32.HI R5, RZ, 0x1f, R0 ;  /* 0x0000001fff057819 */ /* 0x000fe40000011400 */
[----:B----4-:R-:W-:Y:S01]  /*0410*/  I2FP.F32.U32 R6, UR4 ;  /* 0x0000000400067c45 */ /* 0x010fe20008201000 */
[----:B------:R-:W0:Y:S01]  /*0420*/  S2UR UR4, SR_CgaCtaId ;  /* 0x00000000000479c3 */ /* 0x000e220000008800 */
[----:B------:R-:W-:-:S03]  /*0430*/  LEA.HI R5, R5, R0, RZ, 0x7 ;  /* 0x0000000005057211 */ /* 0x000fc600078f38ff */
[----:B--2---:R-:W-:Y:S01]  /*0440*/  FMUL R6, R6, UR5 ;  /* 0x0000000506067c20 */ /* 0x004fe20008400000 */
[----:B------:R-:W-:-:S03]  /*0450*/  SHF.R.S32.HI R5, RZ, 0x7, R5 ;  /* 0x00000007ff057819 */ /* 0x000fc60000011405 */
[----:B------:R-:W-:Y:S02]  /*0460*/  F2I.U32.TRUNC.NTZ R7, R6 ;  /* 0x0000000600077305 */ /* 0x000fe4000020f000 */
[----:B------:R-:W-:-:S05]  /*0470*/  IMAD.SHL.U32 R2, R5, 0x8, RZ ;  /* 0x0000000805027824 */ /* 0x000fca00078e00ff */
[----:B------:R-:W-:-:S04]  /*0480*/  IABS R9, R2 ;  /* 0x0000000200097213 */ /* 0x000fc80000000000 */
[----:B------:R-:W1:Y:S01]  /*0490*/  I2F.RP R0, R9 ;  /* 0x0000000900007306 */ /* 0x000e620000209400 */
[----:B0-----:R-:W-:Y:S02]  /*04a0*/  USHF.L.U32 UR5, UR4, 0x6, URZ ;  /* 0x0000000604057899 */ /* 0x001fe400080006ff */
[----:B------:R-:W-:Y:S02]  /*04b0*/  ULEA UR9, UR4, UR9, 0x18 ;  /* 0x0000000904097291 */ /* 0x000fe4000f8ec0ff */
[----:B------:R-:W-:-:S03]  /*04c0*/  ULOP3.LUT UR6, UR5, 0x80, URZ, 0xc0, !UPT ;  /* 0x0000008005067892 */ /* 0x000fc6000f8ec0ff */
[----:B-1----:R-:W0:Y:S02]  /*04d0*/  MUFU.RCP R0, R0 ;  /* 0x0000000000007308 */ /* 0x002e240000001000 */
[----:B0-----:R-:W-:Y:S01]  /*04e0*/  VIADD R4, R0, 0xffffffe ;  /* 0x0ffffffe00047836 */ /* 0x001fe20000000000 */
[----:B------:R-:W-:-:S05]  /*04f0*/  IABS R0, R7 ;  /* 0x0000000700007213 */ /* 0x000fca0000000000 */
[----:B------:R0:W1:Y:S02]  /*0500*/  F2I.FTZ.U32.TRUNC.NTZ R5, R4 ;  /* 0x0000000400057305 */ /* 0x000064000021f000 */
[----:B0-----:R-:W-:Y:S02]  /*0510*/  IMAD.MOV.U32 R4, RZ, RZ, RZ ;  /* 0x000000ffff047224 */ /* 0x001fe400078e00ff */
[----:B-1----:R-:W-:-:S04]  /*0520*/  IMAD.MOV R8, RZ, RZ, -R5 ;  /* 0x000000ffff087224 */ /* 0x002fc800078e0a05 */
[----:B------:R-:W-:Y:S01]  /*0530*/  IMAD R11, R8, R9, RZ ;  /* 0x00000009080b7224 */ /* 0x000fe200078e02ff */
[----:B------:R-:W-:-:S03]  /*0540*/  IABS R8, R2 ;  /* 0x0000000200087213 */ /* 0x000fc60000000000 */
[----:B------:R-:W-:-:S04]  /*0550*/  IMAD.HI.U32 R5, R5, R11, R4 ;  /* 0x0000000b05057227 */ /* 0x000fc800078e0004 */
[----:B------:R-:W-:Y:S02]  /*0560*/  IMAD.MOV R4, RZ, RZ, -R8 ;  /* 0x000000ffff047224 */ /* 0x000fe400078e0a08 */
[----:B------:R-:W-:-:S04]  /*0570*/  IMAD.HI.U32 R5, R5, R0, RZ ;  /* 0x0000000005057227 */ /* 0x000fc800078e00ff */
[----:B------:R-:W-:Y:S01]  /*0580*/  IMAD R0, R5, R4, R0 ;  /* 0x0000000405007224 */ /* 0x000fe200078e0200 */
[----:B------:R-:W-:Y:S04]  /*0590*/  BAR.SYNC.DEFER_BLOCKING 0x0 ;  /* 0x0000000000007b1d */ /* 0x000fe80000010000 */
[----:B------:R-:W-:-:S13]  /*05a0*/  ISETP.GT.U32.AND P1, PT, R9, R0, PT ;  /* 0x000000000900720c */ /* 0x000fda0003f24070 */
[----:B------:R-:W-:Y:S02]  /*05b0*/  @!P1 IMAD.IADD R0, R0, 0x1, -R9 ;  /* 0x0000000100009824 */ /* 0x000fe400078e0a09 */
[----:B------:R-:W-:Y:S01]  /*05c0*/  @!P1 VIADD R5, R5, 0x1 ;  /* 0x0000000105059836 */ /* 0x000fe20000000000 */
[----:B------:R-:W-:Y:S02]  /*05d0*/  ISETP.NE.AND P1, PT, R2, RZ, PT ;  /* 0x000000ff0200720c */ /* 0x000fe40003f25270 */
[----:B------:R-:W-:Y:S02]  /*05e0*/  ISETP.GE.U32.AND P0, PT, R0, R9, PT ;  /* 0x000000090000720c */ /* 0x000fe40003f06070 */
[----:B------:R-:W-:-:S04]  /*05f0*/  LOP3.LUT R0, R7, R2, RZ, 0x3c, !PT ;  /* 0x0000000207007212 */ /* 0x000fc800078e3cff */
[----:B------:R-:W-:Y:S01]  /*0600*/  ISETP.GE.AND P2, PT, R0, RZ, PT ;  /* 0x000000ff0000720c */ /* 0x000fe20003f46270 */
[----:B------:R-:W-:-:S06]  /*0610*/  VIADD R0, R30, 0xff ;  /* 0x000000ff1e007836 */ /* 0x000fcc0000000000 */
[----:B------:R-:W-:-:S04]  /*0620*/  @P0 VIADD R5, R5, 0x1 ;  /* 0x0000000105050836 */ /* 0x000fc80000000000 */
[----:B------:R-:W-:Y:S01]  /*0630*/  IMAD.MOV.U32 R4, RZ, RZ, R5 ;  /* 0x000000ffff047224 */ /* 0x000fe200078e0005 */
[----:B------:R-:W-:-:S03]  /*0640*/  SHF.R.S32.HI R5, RZ, 0x1f, R0 ;  /* 0x0000001fff057819 */ /* 0x000fc60000011400 */
[----:B------:R-:W-:Y:S01]  /*0650*/  @!P2 IMAD.MOV R4, RZ, RZ, -R4 ;  /* 0x000000ffff04a224 */ /* 0x000fe200078e0a04 */
[----:B------:R-:W-:Y:S02]  /*0660*/  @!P1 LOP3.LUT R4, RZ, R2, RZ, 0x33, !PT ;  /* 0x00000002ff049212 */ /* 0x000fe400078e33ff */
[----:B------:R-:W-:-:S03]  /*0670*/  LEA.HI R5, R5, R0, RZ, 0x8 ;  /* 0x0000000005057211 */ /* 0x000fc600078f40ff */
[----:B------:R-:W-:Y:S02]  /*0680*/  IMAD.SHL.U32 R10, R4, 0x8, RZ ;  /* 0x00000008040a7824 */ /* 0x000fe400078e00ff */
[----:B------:R-:W-:-:S03]  /*0690*/  IMAD.MOV R4, RZ, RZ, -R4 ;  /* 0x000000ffff047224 */ /* 0x000fc600078e0a04 */
[----:B------:R-:W-:Y:S01]  /*06a0*/  LEA.HI.SX32 R5, R5, -R10, 0x18 ;  /* 0x8000000a05057211 */ /* 0x000fe200078fc2ff */
[----:B------:R-:W-:Y:S02]  /*06b0*/  IMAD R12, R2, R4, R7 ;  /* 0x00000004020c7224 */ /* 0x000fe400078e0207 */
[----:B------:R-:W-:Y:S01]  /*06c0*/  IMAD.MOV.U32 R4, RZ, RZ, RZ ;  /* 0x000000ffff047224 */ /* 0x000fe200078e00ff */
[----:B------:R-:W-:Y:S02]  /*06d0*/  VIMNMX R13, PT, PT, R5, 0x8, PT ;  /* 0x00000008050d7848 */ /* 0x000fe40003fe0100 */
[----:B------:R-:W-:Y:S02]  /*06e0*/  IABS R11, R12 ;  /* 0x0000000c000b7213 */ /* 0x000fe40000000000 */
[----:B------:R-:W-:-:S04]  /*06f0*/  IABS R9, R13 ;  /* 0x0000000d00097213 */ /* 0x000fc80000000000 */
[----:B------:R-:W0:Y:S08]  /*0700*/  I2F.RP R0, R9 ;  /* 0x0000000900007306 */ /* 0x000e300000209400 */
[----:B0-----:R-:W0:Y:S02]  /*0710*/  MUFU.RCP R0, R0 ;  /* 0x0000000000007308 */ /* 0x001e240000001000 */
[----:B0-----:R-:W-:-:S06]  /*0720*/  VIADD R5, R0, 0xffffffe ;  /* 0x0ffffffe00057836 */ /* 0x001fcc0000000000 */
[----:B------:R-:W0:Y:S02]  /*0730*/  F2I.FTZ.U32.TRUNC.NTZ R5, R5 ;  /* 0x0000000500057305 */ /* 0x000e24000021f000 */
[----:B0-----:R-:W-:-:S04]  /*0740*/  IMAD.MOV R6, RZ, RZ, -R5 ;  /* 0x000000ffff067224 */ /* 0x001fc800078e0a05 */
[----:B------:R-:W-:-:S04]  /*0750*/  IMAD.MOV.U32 R2, RZ, RZ, R6 ;  /* 0x000000ffff027224 */ /* 0x000fc800078e0006 */
[----:B------:R-:W-:Y:S01]  /*0760*/  IMAD R7, R2, R9, RZ ;  /* 0x0000000902077224 */ /* 0x000fe200078e02ff */
[----:B------:R-:W-:-:S03]  /*0770*/  IABS R2, R13 ;  /* 0x0000000d00027213 */ /* 0x000fc60000000000 */
[----:B------:R-:W-:Y:S01]  /*0780*/  IMAD.HI.U32 R4, R5, R7, R4 ;  /* 0x0000000705047227 */ /* 0x000fe200078e0004 */
[----:B------:R-:W-:-:S03]  /*0790*/  IABS R7, R31 ;  /* 0x0000001f00077213 */ /* 0x000fc60000000000 */
[----:B------:R-:W-:Y:S01]  /*07a0*/  IMAD.MOV R0, RZ, RZ, -R2 ;  /* 0x000000ffff007224 */ /* 0x000fe200078e0a02 */
[----:B------:R-:W0:Y:S01]  /*07b0*/  I2F.RP R6, R7 ;  /* 0x0000000700067306 */ /* 0x000e220000209400 */
[----:B------:R-:W-:-:S04]  /*07c0*/  IMAD.HI.U32 R4, R4, R11, RZ ;  /* 0x0000000b04047227 */ /* 0x000fc800078e00ff */
[----:B------:R-:W-:-:S03]  /*07d0*/  IMAD R0, R4, R0, R11 ;  /* 0x0000000004007224 */ /* 0x000fc600078e020b */
[----:B------:R-:W1:Y:S02]  /*07e0*/  I2F.RP R2, R15 ;  /* 0x0000000f00027306 */ /* 0x000e640000209400 */
[----:B------:R-:W-:-:S06]  /*07f0*/  ISETP.GT.U32.AND P1, PT, R9, R0, PT ;  /* 0x000000000900720c */ /* 0x000fcc0003f24070 */
[----:B0-----:R-:W0:Y:S07]  /*0800*/  MUFU.RCP R6, R6 ;  /* 0x0000000600067308 */ /* 0x001e2e0000001000 */
[----:B------:R-:W-:Y:S01]  /*0810*/  @!P1 IMAD.IADD R0, R0, 0x1, -R9 ;  /* 0x0000000100009824 */ /* 0x000fe200078e0a09 */
[----:B-1----:R-:W1:Y:S01]  /*0820*/  MUFU.RCP R2, R2 ;  /* 0x0000000200027308 */ /* 0x002e620000001000 */
[----:B------:R-:W-:Y:S01]  /*0830*/  @!P1 VIADD R4, R4, 0x1 ;  /* 0x0000000104049836 */ /* 0x000fe20000000000 */
[----:B------:R-:W-:-:S02]  /*0840*/  ISETP.NE.AND P1, PT, R13, RZ, PT ;  /* 0x000000ff0d00720c */ /* 0x000fc40003f25270 */
[----:B------:R-:W-:Y:S02]  /*0850*/  ISETP.GE.U32.AND P0, PT, R0, R9, PT ;  /* 0x000000090000720c */ /* 0x000fe40003f06070 */
[----:B------:R-:W-:Y:S01]  /*0860*/  LOP3.LUT R0, R12, R13, RZ, 0x3c, !PT ;  /* 0x0000000d0c007212 */ /* 0x000fe200078e3cff */
[----:B0-----:R-:W-:-:S03]  /*0870*/  VIADD R8, R6, 0xffffffe ;  /* 0x0ffffffe06087836 */ /* 0x001fc60000000000 */
[----:B------:R-:W-:Y:S01]  /*0880*/  ISETP.GE.AND P2, PT, R0, RZ, PT ;  /* 0x000000ff0000720c */ /* 0x000fe20003f46270 */
[----:B------:R0:W2:Y:S06]  /*0890*/  F2I.FTZ.U32.TRUNC.NTZ R9, R8 ;  /* 0x0000000800097305 */ /* 0x0000ac000021f000 */
[----:B------:R-:W-:Y:S02]  /*08a0*/  @P0 VIADD R4, R4, 0x1 ;  /* 0x0000000104040836 */ /* 0x000fe40000000000 */
[----:B-1----:R-:W-:Y:S02]  /*08b0*/  VIADD R5, R2, 0xffffffe ;  /* 0x0ffffffe02057836 */ /* 0x002fe40000000000 */
[----:B------:R-:W-:-:S02]  /*08c0*/  IMAD.MOV.U32 R14, RZ, RZ, R4 ;  /* 0x000000ffff0e7224 */ /* 0x000fc400078e0004 */
[----:B------:R-:W-:Y:S02]  /*08d0*/  IMAD.MOV.U32 R4, RZ, RZ, RZ ;  /* 0x000000ffff047224 */ /* 0x000fe400078e00ff */
[----:B------:R-:W-:Y:S01]  /*08e0*/  @!P2 IMAD.MOV R14, RZ, RZ, -R14 ;  /* 0x000000ffff0ea224 */ /* 0x000fe200078e0a0e */
[----:B------:R-:W1:Y:S01]  /*08f0*/  F2I.FTZ.U32.TRUNC.NTZ R5, R5 ;  /* 0x0000000500057305 */ /* 0x000e62000021f000 */
[----:B------:R-:W-:Y:S01]  /*0900*/  @!P1 LOP3.LUT R14, RZ, R13, RZ, 0x33, !PT ;  /* 0x0000000dff0e9212 */ /* 0x000fe200078e33ff */
[----:B0-----:R-:W-:-:S04]  /*0910*/  IMAD.MOV.U32 R8, RZ, RZ, RZ ;  /* 0x000000ffff087224 */ /* 0x001fc800078e00ff */
[----:B------:R-:W-:-:S04]  /*0920*/  IMAD.MOV R0, RZ, RZ, -R14 ;  /* 0x000000ffff007224 */ /* 0x000fc800078e0a0e */
[----:B------:R-:W-:Y:S01]  /*0930*/  IMAD R0, R13, R0, R12 ;  /* 0x000000000d007224 */ /* 0x000fe200078e020c */
[C---:B------:R-:W-:Y:S01]  /*0940*/  LEA.HI R13, R3.reuse, UR5, RZ, 0x1a ;  /* 0x00000005030d7c11 */ /* 0x040fe2000f8fd0ff */
[----:B--2---:R-:W-:Y:S02]  /*0950*/  IMAD.MOV R12, RZ, RZ, -R9 ;  /* 0x000000ffff0c7224 */ /* 0x004fe400078e0a09 */
[----:B------:R-:W-:Y:S01]  /*0960*/  IMAD.IADD R0, R10, 0x1, R0 ;  /* 0x000000010a007824 */ /* 0x000fe200078e0200 */
[----:B------:R-:W-:Y:S01]  /*0970*/  LOP3.LUT R10, R3, 0x7f, RZ, 0xc0, !PT ;  /* 0x0000007f030a7812 */ /* 0x000fe200078ec0ff */
[----:B-1----:R-:W-:-:S03]  /*0980*/  IMAD.MOV R2, RZ, RZ, -R5 ;  /* 0x000000ffff027224 */ /* 0x002fc600078e0a05 */
[----:B------:R-:W-:Y:S01]  /*0990*/  LEA R11, R0, UR6, 0x8 ;  /* 0x00000006000b7c11 */ /* 0x000fe2000f8e40ff */
[----:B------:R-:W-:Y:S01]  /*09a0*/  IMAD R17, R2, R15, RZ ;  /* 0x0000000f02117224 */ /* 0x000fe200078e02ff */
[----:B------:R-:W-:Y:S01]  /*09b0*/  UIADD3 UR6, UPT, UPT, UR9, 0x4000, URZ ;  /* 0x0000400009067890 */ /* 0x000fe2000fffe0ff */
[----:B------:R-:W-:Y:S02]  /*09c0*/  IMAD.SHL.U32 R2, R14, 0x80, RZ ;  /* 0x000000800e027824 */ /* 0x000fe400078e00ff */
[----:B------:R-:W-:Y:S02]  /*09d0*/  IMAD.IADD R0, R10, 0x1, R11 ;  /* 0x000000010a007824 */ /* 0x000fe400078e020b */
[----:B------:R-:W-:Y:S01]  /*09e0*/  IMAD.HI.U32 R4, R5, R17, R4 ;  /* 0x0000001105047227 */ /* 0x000fe200078e0004 */
[----:B------:R-:W-:Y:S02]  /*09f0*/  LOP3.LUT R13, R2, 0x41, R13, 0xf8, !PT ;  /* 0x00000041020d7812 */ /* 0x000fe400078ef80d */
[----:B------:R-:W-:Y:S01]  /*0a00*/  IABS R6, R0 ;  /* 0x0000000000067213 */ /* 0x000fe20000000000 */
[----:B------:R-:W-:Y:S01]  /*0a10*/  IMAD R5, R12, R7, RZ ;  /* 0x000000070c057224 */ /* 0x000fe200078e02ff */
[----:B------:R-:W-:-:S02]  /*0a20*/  IABS R11, R13 ;  /* 0x0000000d000b7213 */ /* 0x000fc40000000000 */
[----:B------:R-:W-:Y:S01]  /*0a30*/  LOP3.LUT R17, R13, 0x2, RZ, 0xfc, !PT ;  /* 0x000000020d117812 */ /* 0x000fe200078efcff */
[----:B------:R-:W-:Y:S01]  /*0a40*/  IMAD.HI.U32 R8, R9, R5, R8 ;  /* 0x0000000509087227 */ /* 0x000fe200078e0008 */
[C---:B------:R-:W-:Y:S02]  /*0a50*/  LOP3.LUT R18, R13.reuse, 0x4, RZ, 0xfc, !PT ;  /* 0x000000040d127812 */ /* 0x040fe400078efcff */
[----:B------:R-:W-:Y:S01]  /*0a60*/  IABS R14, R17 ;  /* 0x00000011000e7213 */ /* 0x000fe20000000000 */
[----:B------:R-:W-:Y:S01]  /*0a70*/  IMAD.HI.U32 R4, R4, R6, RZ ;  /* 0x0000000604047227 */ /* 0x000fe200078e00ff */
[----:B------:R-:W-:Y:S02]  /*0a80*/  IABS R16, R18 ;  /* 0x0000001200107213 */ /* 0x000fe40000000000 */
[C---:B------:R-:W-:Y:S01]  /*0a90*/  LOP3.LUT R19, R13.reuse, 0x8, RZ, 0xfc, !PT ;  /* 0x000000080d137812 */ /* 0x040fe200078efcff */
[----:B------:R-:W-:Y:S01]  /*0aa0*/  IMAD.HI.U32 R5, R8, R11, RZ ;  /* 0x0000000b08057227 */ /* 0x000fe200078e00ff */
[----:B------:R-:W-:-:S02]  /*0ab0*/  LOP3.LUT R21, R13, 0x1a, RZ, 0xfc, !PT ;  /* 0x0000001a0d157812 */ /* 0x000fc400078efcff */
[C---:B------:R-:W-:Y:S01]  /*0ac0*/  LOP3.LUT R23, R13.reuse, 0x26, RZ, 0xfc, !PT ;  /* 0x000000260d177812 */ /* 0x040fe200078efcff */
[----:B------:R-:W-:Y:S01]  /*0ad0*/  IMAD.MOV R4, RZ, RZ, -R4 ;  /* 0x000000ffff047224 */ /* 0x000fe200078e0a04 */
[----:B------:R-:W-:Y:S01]  /*0ae0*/  LOP3.LUT R25, R13, 0x28, RZ, 0xfc, !PT ;  /* 0x000000280d197812 */ /* 0x000fe200078efcff */
[----:B------:R-:W-:Y:S01]  /*0af0*/  IMAD.MOV R12, RZ, RZ, -R5 ;  /* 0x000000ffff0c7224 */ /* 0x000fe200078e0a05 */
[----:B------:R-:W-:Y:S01]  /*0b00*/  IABS R40, R23 ;  /* 0x0000001700287213 */ /* 0x000fe20000000000 */
[----:B------:R-:W-:Y:S01]  /*0b10*/  IMAD R6, R15, R4, R6 ;  /* 0x000000040f067224 */ /* 0x000fe200078e0206 */
[----:B------:R-:W-:Y:S01]  /*0b20*/  IABS R42, R25 ;  /* 0x00000019002a7213 */ /* 0x000fe20000000000 */
[----:B------:R-:W-:Y:S01]  /*0b30*/  IMAD R4, R7, R12, R11 ;  /* 0x0000000c07047224 */ /* 0x000fe200078e020b */
[----:B------:R-:W-:Y:S01]  /*0b40*/  LOP3.LUT R11, R13, 0x6, RZ, 0xfc, !PT ;  /* 0x000000060d0b7812 */ /* 0x000fe200078efcff */
[----:B------:R-:W-:Y:S01]  /*0b50*/  IMAD.HI.U32 R5, R8, R14, RZ ;  /* 0x0000000e08057227 */ /* 0x000fe200078e00ff */
[----:B------:R-:W-:-:S02]  /*0b60*/  ISETP.GT.U32.AND P0, PT, R15, R6, PT ;  /* 0x000000060f00720c */ /* 0x000fc40003f04070 */
[----:B------:R-:W-:Y:S01]  /*0b70*/  ISETP.GT.U32.AND P2, PT, R7, R4, PT ;  /* 0x000000040700720c */ /* 0x000fe20003f44070 */
[----:B------:R-:W-:Y:S01]  /*0b80*/  IMAD.HI.U32 R9, R8, R16, RZ ;  /* 0x0000001008097227 */ /* 0x000fe200078e00ff */
[C---:B------:R-:W-:Y:S02]  /*0b90*/  LOP3.LUT R29, R13.reuse, 0x2c, RZ, 0xfc, !PT ;  /* 0x0000002c0d1d7812 */ /* 0x040fe400078efcff */
[C---:B------:R-:W-:Y:S01]  /*0ba0*/  LOP3.LUT R27, R13.reuse, 0x2a, RZ, 0xfc, !PT ;  /* 0x0000002a0d1b7812 */ /* 0x040fe200078efcff */
[----:B------:R-:W-:Y:S01]  /*0bb0*/  IMAD.MOV R5, RZ, RZ, -R5 ;  /* 0x000000ffff057224 */ /* 0x000fe200078e0a05 */
[----:B------:R-:W-:Y:S01]  /*0bc0*/  IABS R46, R29 ;  /* 0x0000001d002e7213 */ /* 0x000fe20000000000 */
[----:B------:R-:W-:Y:S01]  /*0bd0*/  IMAD.MOV R9, RZ, RZ, -R9 ;  /* 0x000000ffff097224 */ /* 0x000fe200078e0a09 */
[----:B------:R-:W-:Y:S01]  /*0be0*/  LOP3.LUT R33, R13, 0x2e, RZ, 0xfc, !PT ;  /* 0x0000002e0d217812 */ /* 0x000fe200078efcff */
[C---:B------:R-:W-:Y:S01]  /*0bf0*/  IMAD R12, R7.reuse, R5, R14 ;  /* 0x00000005070c7224 */ /* 0x040fe200078e020e */
[----:B------:R-:W-:Y:S01]  /*0c00*/  IABS R44, R27 ;  /* 0x0000001b002c7213 */ /* 0x000fe20000000000 */
[C---:B------:R-:W-:Y:S01]  /*0c10*/  IMAD R14, R7.reuse, R9, R16 ;  /* 0x00000009070e7224 */ /* 0x040fe200078e0210 */
[----:B------:R-:W-:Y:S01]  /*0c20*/  IABS R9, R11 ;  /* 0x0000000b00097213 */ /* 0x000fe20000000000 */
[----:B------:R-:W-:Y:S01]  /*0c30*/  @!P2 IMAD.IADD R4, R4, 0x1, -R7 ;  /* 0x000000010404a824 */ /* 0x000fe200078e0a07 */
[----:B------:R-:W-:Y:S01]  /*0c40*/  ISETP.NE.U32.AND P2, PT, R10, RZ, PT ;  /* 0x000000ff0a00720c */ /* 0x000fe20003f45070 */
[----:B------:R-:W-:Y:S01]  /*0c50*/  @!P0 IMAD.IADD R6, R6, 0x1, -R15 ;  /* 0x0000000106068824 */ /* 0x000fe200078e0a0f */
[C---:B------:R-:W-:Y:S01]  /*0c60*/  ISETP.GT.U32.AND P1, PT, R7.reuse, R14, PT ;  /* 0x0000000e0700720c */ /* 0x040fe20003f24070 */
[----:B------:R-:W-:Y:S01]  /*0c70*/  IMAD.HI.U32 R5, R8, R9, RZ ;  /* 0x0000000908057227 */ /* 0x000fe200078e00ff */
[----:B------:R-:W-:-:S02]  /*0c80*/  ISETP.GT.U32.AND P6, PT, R7, R4, PT ;  /* 0x000000040700720c */ /* 0x000fc40003fc4070 */
[----:B------:R-:W-:Y:S01]  /*0c90*/  IABS R16, R19 ;  /* 0x0000001300107213 */ /* 0x000fe20000000000 */
[----:B------:R-:W-:Y:S01]  /*0ca0*/  IMAD.MOV R10, RZ, RZ, -R5 ;  /* 0x000000ffff0a7224 */ /* 0x000fe200078e0a05 */
[----:B------:R-:W-:Y:S02]  /*0cb0*/  ISETP.GT.U32.AND P4, PT, R15, R6, PT ;  /* 0x000000060f00720c */ /* 0x000fe40003f84070 */
[C---:B------:R-:W-:Y:S01]  /*0cc0*/  ISETP.GT.U32.AND P3, PT, R7.reuse, R12, PT ;  /* 0x0000000c0700720c */ /* 0x040fe20003f64070 */
[----:B------:R-:W-:Y:S01]  /*0cd0*/  IMAD R10, R7, R10, R9 ;  /* 0x0000000a070a7224 */ /* 0x000fe200078e0209 */
[----:B------:R-:W-:Y:S01]  /*0ce0*/  ISETP.GE.AND P0, PT, R17, RZ, PT ;  /* 0x000000ff1100720c */ /* 0x000fe20003f06270 */
[----:B------:R-:W-:Y:S01]  /*0cf0*/  IMAD.HI.U32 R5, R8, R16, RZ ;  /* 0x0000001008057227 */ /* 0x000fe200078e00ff */
[----:B------:R-:W-:Y:S02]  /*0d00*/  LOP3.LUT R17, R13, 0x14, RZ, 0xfc, !PT ;  /* 0x000000140d117812 */ /* 0x000fe400078efcff */
[----:B------:R-:W-:Y:S01]  /*0d10*/  ISETP.GT.U32.AND P5, PT, R7, R10, PT ;  /* 0x0000000a0700720c */ /* 0x000fe20003fa4070 */
[----:B------:R-:W-:Y:S01]  /*0d20*/  @!P6 IMAD.IADD R4, R4, 0x1, -R7 ;  /* 0x000000010404e824 */ /* 0x000fe200078e0a07 */
[----:B------:R-:W-:Y:S01]  /*0d30*/  ISETP.GE.AND P6, PT, R13, RZ, PT ;  /* 0x000000ff0d00720c */ /* 0x000fe20003fc6270 */
[----:B------:R-:W-:Y:S01]  /*0d40*/  IMAD.MOV R5, RZ, RZ, -R5 ;  /* 0x000000ffff057224 */ /* 0x000fe200078e0a05 */
[----:B------:R-:W-:Y:S01]  /*0d50*/  IABS R24, R17 ;  /* 0x0000001100187213 */ /* 0x000fe20000000000 */
[----:B------:R-:W-:Y:S01]  /*0d60*/  @!P1 IMAD.IADD R14, R14, 0x1, -R7 ;  /* 0x000000010e0e9824 */ /* 0x000fe200078e0a07 */
[----:B------:R-:W-:Y:S01]  /*0d70*/  IABS R48, R33 ;  /* 0x0000002100307213 */ /* 0x000fe20000000000 */
[----:B------:R-:W-:Y:S01]  /*0d80*/  IMAD R16, R7, R5, R16 ;  /* 0x0000000507107224 */ /* 0x000fe200078e0210 */
[C---:B------:R-:W-:Y:S01]  /*0d90*/  LOP3.LUT R5, R13.reuse, 0xc, RZ, 0xfc, !PT ;  /* 0x0000000c0d057812 */ /* 0x040fe200078efcff */
[----:B------:R-:W-:Y:S01]  /*0da0*/  @!P4 IMAD.IADD R6, R6, 0x1, -R15 ;  /* 0x000000010606c824 */ /* 0x000fe200078e0a0f */
[----:B------:R-:W-:Y:S01]  /*0db0*/  LOP3.LUT R15, R13, 0xa, RZ, 0xfc, !PT ;  /* 0x0000000a0d0f7812 */ /* 0x000fe200078efcff */
[--C-:B------:R-:W-:Y:S01]  /*0dc0*/  @!P3 IMAD.IADD R12, R12, 0x1, -R7.reuse ;  /* 0x000000010c0cb824 */ /* 0x100fe200078e0a07 */
[C---:B------:R-:W-:Y:S01]  /*0dd0*/  ISETP.GT.U32.AND P3, PT, R7.reuse, R14, PT ;  /* 0x0000000e0700720c */ /* 0x040fe20003f64070 */
[----:B------:R-:W-:Y:S01]  /*0de0*/  @!P5 IMAD.IADD R10, R10, 0x1, -R7 ;  /* 0x000000010a0ad824 */ /* 0x000fe200078e0a07 */
[----:B------:R-:W-:Y:S01]  /*0df0*/  ISETP.GT.U32.AND P5, PT, R7, R16, PT ;  /* 0x000000100700720c */ /* 0x000fe20003fa4070 */
[----:B------:R-:W-:Y:S01]  /*0e00*/  IMAD.MOV.U32 R155, RZ, RZ, R4 ;  /* 0x000000ffff9b7224 */ /* 0x000fe200078e0004 */
[----:B------:R-:W-:-:S02]  /*0e10*/  IABS R9, R15 ;  /* 0x0000000f00097213 */ /* 0x000fc40000000000 */
[----:B------:R-:W-:Y:S01]  /*0e20*/  ISETP.GE.AND P4, PT, R18, RZ, PT ;  /* 0x000000ff1200720c */ /* 0x000fe20003f86270 */
[----:B------:R-:W-:Y:S01]  /*0e30*/  @!P6 IMAD.MOV R155, RZ, RZ, -R155 ;  /* 0x000000ffff9be224 */ /* 0x000fe200078e0a9b */
[C---:B------:R-:W-:Y:S01]  /*0e40*/  ISETP.GT.U32.AND P6, PT, R7.reuse, R10, PT ;  /* 0x0000000a0700720c */ /* 0x040fe20003fc4070 */
[----:B------:R-:W-:Y:S01]  /*0e50*/  IMAD.HI.U32 R4, R8, R9, RZ ;  /* 0x0000000908047227 */ /* 0x000fe200078e00ff */
[----:B------:R-:W-:Y:S02]  /*0e60*/  ISETP.GT.U32.AND P1, PT, R7, R12, PT ;  /* 0x0000000c0700720c */ /* 0x000fe40003f24070 */
[----:B------:R-:W-:Y:S01]  /*0e70*/  IABS R18, R5 ;  /* 0x0000000500127213 */ /* 0x000fe20000000000 */
[----:B------:R-:W-:Y:S01]  /*0e80*/  IMAD.MOV R4, RZ, RZ, -R4 ;  /* 0x000000ffff047224 */ /* 0x000fe200078e0a04 */
[----:B------:R-:W-:Y:S01]  /*0e90*/  LOP3.LUT R35, R13, 0x30, RZ, 0xfc, !PT ;  /* 0x000000300d237812 */ /* 0x000fe200078efcff */
[--C-:B------:R-:W-:Y:S01]  /*0ea0*/  @!P3 IMAD.IADD R14, R14, 0x1, -R7.reuse ;  /* 0x000000010e0eb824 */ /* 0x100fe200078e0a07 */
[----:B------:R-:W-:Y:S01]  /*0eb0*/  ISETP.GE.AND P3, PT, R19, RZ, PT ;  /* 0x000000ff1300720c */ /* 0x000fe20003f66270 */
[----:B------:R-:W-:Y:S01]  /*0ec0*/  @!P5 IMAD.IADD R16, R16, 0x1, -R7 ;  /* 0x000000011010d824 */ /* 0x000fe200078e0a07 */
[----:B------:R-:W-:Y:S01]  /*0ed0*/  LOP3.LUT R19, R13, 0x16, RZ, 0xfc, !PT ;  /* 0x000000160d137812 */ /* 0x000fe200078efcff */
[----:B------:R-:W-:Y:S01]  /*0ee0*/  IMAD R4, R7, R4, R9 ;  /* 0x0000000407047224 */ /* 0x000fe200078e0209 */
[----:B------:R-:W-:Y:S01]  /*0ef0*/  IABS R50, R35 ;  /* 0x0000002300327213 */ /* 0x000fe20000000000 */
[----:B------:R-:W-:Y:S01]  /*0f00*/  @!P4 IMAD.MOV R14, RZ, RZ, -R14 ;  /* 0x000000ffff0ec224 */ /* 0x000fe200078e0a0e */
[----:B------:R-:W-:Y:S01]  /*0f10*/  ISETP.GE.AND P4, PT, R5, RZ, PT ;  /* 0x000000ff0500720c */ /* 0x000fe20003f86270 */
[----:B------:R-:W-:Y:S01]  /*0f20*/  @!P6 IMAD.IADD R10, R10, 0x1, -R7 ;  /* 0x000000010a0ae824 */ /* 0x000fe200078e0a07 */
[C---:B------:R-:W-:Y:S01]  /*0f30*/  ISETP.GT.U32.AND P5, PT, R7.reuse, R16, PT ;  /* 0x000000100700720c */ /* 0x040fe20003fa4070 */
[----:B------:R-:W-:Y:S01]  /*0f40*/  IMAD.HI.U32 R5, R8, R18, RZ ;  /* 0x0000001208057227 */ /* 0x000fe200078e00ff */
[----:B------:R-:W-:-:S02]  /*0f50*/  ISETP.GT.U32.AND P6, PT, R7, R4, PT ;  /* 0x000000040700720c */ /* 0x000fc40003fc4070 */
[----:B------:R-:W-:Y:S01]  /*0f60*/  IABS R26, R19 ;  /* 0x00000013001a7213 */ /* 0x000fe20000000000 */
[----:B------:R-:W-:Y:S01]  /*0f70*/  @!P1 IMAD.IADD R12, R12, 0x1, -R7 ;  /* 0x000000010c0c9824 */ /* 0x000fe200078e0a07 */
[----:B------:R-:W-:Y:S01]  /*0f80*/  ISETP.GE.AND P1, PT, R11, RZ, PT ;  /* 0x000000ff0b00720c */ /* 0x000fe20003f26270 */
[----:B------:R-:W-:Y:S01]  /*0f90*/  IMAD.MOV R9, RZ, RZ, -R5 ;  /* 0x000000ffff097224 */ /* 0x000fe200078e0a05 */
[----:B------:R-:W-:Y:S01]  /*0fa0*/  LOP3.LUT R11, R13, 0xe, RZ, 0xfc, !PT ;  /* 0x0000000e0d0b7812 */ /* 0x000fe200078efcff */
[----:B------:R-:W-:Y:S01]  /*0fb0*/  @!P0 IMAD.MOV R12, RZ, RZ, -R12 ;  /* 0x000000ffff0c8224 */ /* 0x000fe200078e0a0c */
[----:B------:R-:W-:Y:S01]  /*0fc0*/  ISETP.GE.AND P0, PT, R15, RZ, PT ;  /* 0x000000ff0f00720c */ /* 0x000fe20003f06270 */
[----:B------:R-:W-:Y:S01]  /*0fd0*/  IMAD R18, R7, R9, R18 ;  /* 0x0000000907127224 */ /* 0x000fe200078e0212 */
[----:B------:R-:W-:Y:S01]  /*0fe0*/  IABS R20, R11 ;  /* 0x0000000b00147213 */ /* 0x000fe20000000000 */
[--C-:B------:R-:W-:Y:S01]  /*0ff0*/  @!P5 IMAD.IADD R16, R16, 0x1, -R7.reuse ;  /* 0x000000011010d824 */ /* 0x100fe200078e0a07 */
[----:B------:R-:W-:Y:S01]  /*1000*/  LOP3.LUT R15, R13, 0x10, RZ, 0xfc, !PT ;  /* 0x000000100d0f7812 */ /* 0x000fe200078efcff */
[----:B------:R-:W-:Y:S01]  /*1010*/  @!P6 IMAD.IADD R4, R4, 0x1, -R7 ;  /* 0x000000010404e824 */ /* 0x000fe200078e0a07 */
[----:B------:R-:W-:Y:S01]  /*1020*/  ISETP.GT.U32.AND P5, PT, R7, R18, PT ;  /* 0x000000120700720c */ /* 0x000fe20003fa4070 */
[----:B------:R-:W-:Y:S01]  /*1030*/  IMAD.HI.U32 R5, R8, R20, RZ ;  /* 0x0000001408057227 */ /* 0x000fe200078e00ff */
[----:B------:R-:W-:-:S02]  /*1040*/  IABS R22, R15 ;  /* 0x0000000f00167213 */ /* 0x000fc40000000000 */
[----:B------:R-:W-:Y:S01]  /*1050*/  ISETP.GT.U32.AND P6, PT, R7, R4, PT ;  /* 0x000000040700720c */ /* 0x000fe20003fc4070 */
[----:B------:R-:W-:Y:S01]  /*1060*/  @!P1 IMAD.MOV R10, RZ, RZ, -R10 ;  /* 0x000000ffff0a9224 */ /* 0x000fe200078e0a0a */
[----:B------:R-:W-:Y:S01]  /*1070*/  ISETP.GE.AND P1, PT, R11, RZ, PT ;  /* 0x000000ff0b00720c */ /* 0x000fe20003f26270 */
[----:B------:R-:W-:Y:S01]  /*1080*/  IMAD.MOV R5, RZ, RZ, -R5 ;  /* 0x000000ffff057224 */ /* 0x000fe200078e0a05 */
[C---:B------:R-:W-:Y:S01]  /*1090*/  LOP3.LUT R11, R13.reuse, 0x12, RZ, 0xfc, !PT ;  /* 0x000000120d0b7812 */ /* 0x040fe200078efcff */
[----:B------:R-:W-:Y:S01]  /*10a0*/  IMAD.HI.U32 R9, R8, R22, RZ ;  /* 0x0000001608097227 */ /* 0x000fe200078e00ff */
[C---:B------:R-:W-:Y:S02]  /*10b0*/  LOP3.LUT R37, R13.reuse, 0x32, RZ, 0xfc, !PT ;  /* 0x000000320d257812 */ /* 0x040fe400078efcff */
[----:B------:R-:W-:Y:S01]  /*10c0*/  LOP3.LUT R39, R13, 0x3c, RZ, 0xfc, !PT ;  /* 0x0000003c0d277812 */ /* 0x000fe200078efcff */
[C---:B------:R-:W-:Y:S01]  /*10d0*/  IMAD R20, R7.reuse, R5, R20 ;  /* 0x0000000507147224 */ /* 0x040fe200078e0214 */
[----:B------:R-:W-:Y:S01]  /*10e0*/  IABS R5, R11 ;  /* 0x0000000b00057213 */ /* 0x000fe20000000000 */
[----:B------:R-:W-:Y:S01]  /*10f0*/  IMAD.MOV R9, RZ, RZ, -R9 ;  /* 0x000000ffff097224 */ /* 0x000fe200078e0a09 */
[----:B------:R-:W-:Y:S01]  /*1100*/  IABS R52, R37 ;  /* 0x0000002500347213 */ /* 0x000fe20000000000 */
[----:B------:R-:W-:Y:S01]  /*1110*/  @!P5 IMAD.IADD R18, R18, 0x1, -R7 ;  /* 0x000000011212d824 */ /* 0x000fe200078e0a07 */
[----:B------:R-:W-:Y:S01]  /*1120*/  IABS R62, R39 ;  /* 0x00000027003e7213 */ /* 0x000fe20000000000 */
[----:B------:R-:W-:-:S02]  /*1130*/  IMAD R22, R7, R9, R22 ;  /* 0x0000000907167224 */ /* 0x000fc400078e0216 */
[----:B------:R-:W-:Y:S01]  /*1140*/  IMAD.MOV.U32 R9, RZ, RZ, R5 ;  /* 0x000000ffff097224 */ /* 0x000fe200078e0005 */
[C---:B------:R-:W-:Y:S01]  /*1150*/  ISETP.GT.U32.AND P5, PT, R7.reuse, R18, PT ;  /* 0x000000120700720c */ /* 0x040fe20003fa4070 */
[----:B------:R-:W-:Y:S01]  /*1160*/  @!P6 IMAD.IADD R4, R4, 0x1, -R7 ;  /* 0x000000010404e824 */ /* 0x000fe200078e0a07 */
[----:B------:R-:W-:Y:S01]  /*1170*/  ISETP.GT.U32.AND P6, PT, R7, R20, PT ;  /* 0x000000140700720c */ /* 0x000fe20003fc4070 */
[----:B------:R-:W-:-:S04]  /*1180*/  IMAD.HI.U32 R5, R8, R9, RZ ;  /* 0x0000000908057227 */ /* 0x000fc800078e00ff */
[----:B------:R-:W-:Y:S02]  /*1190*/  IMAD.MOV.U32 R127, RZ, RZ, R4 ;  /* 0x000000ffff7f7224 */ /* 0x000fe400078e0004 */
[----:B------:R-:W-:Y:S02]  /*11a0*/  IMAD.MOV R4, RZ, RZ, -R5 ;  /* 0x000000ffff047224 */ /* 0x000fe400078e0a05 */
[----:B------:R-:W-:Y:S01]  /*11b0*/  @!P3 IMAD.MOV R16, RZ, RZ, -R16 ;  /* 0x000000ffff10b224 */ /* 0x000fe200078e0a10 */
[C---:B------:R-:W-:Y:S01]  /*11c0*/  ISETP.GT.U32.AND P3, PT, R7.reuse, R22, PT ;  /* 0x000000160700720c */ /* 0x040fe20003f64070 */
[C---:B------:R-:W-:Y:S02]  /*11d0*/  IMAD R4, R7.reuse, R4, R9 ;  /* 0x0000000407047224 */ /* 0x040fe400078e0209 */
[----:B------:R-:W-:Y:S02]  /*11e0*/  @!P5 IMAD.IADD R18, R18, 0x1, -R7 ;  /* 0x000000011212d824 */ /* 0x000fe400078e0a07 */
[----:B------:R-:W-:Y:S01]  /*11f0*/  @!P0 IMAD.MOV R127, RZ, RZ, -R127 ;  /* 0x000000ffff7f8224 */ /* 0x000fe200078e0a7f */
[----:B------:R-:W-:Y:S01]  /*1200*/  ISETP.GT.U32.AND P5, PT, R7, R4, PT ;  /* 0x000000040700720c */ /* 0x000fe20003fa4070 */
[----:B------:R-:W-:Y:S01]  /*1210*/  IMAD.HI.U32 R9, R8, R26, RZ ;  /* 0x0000001a08097227 */ /* 0x000fe200078e00ff */
[----:B------:R-:W-:-:S02]  /*1220*/  ISETP.GE.AND P0, PT, R15, RZ, PT ;  /* 0x000000ff0f00720c */ /* 0x000fc40003f06270 */
[----:B------:R-:W-:Y:S01]  /*1230*/  LOP3.LUT R15, R13, 0x18, RZ, 0xfc, !PT ;  /* 0x000000180d0f7812 */ /* 0x000fe200078efcff */
[----:B------:R-:W-:-:S03]  /*1240*/  IMAD.HI.U32 R5, R8, R24, RZ ;  /* 0x0000001808057227 */ /* 0x000fc600078e00ff */
[----:B------:R-:W-:Y:S01]  /*1250*/  IABS R28, R15 ;  /* 0x0000000f001c7213 */ /* 0x000fe20000000000 */
[----:B------:R-:W-:Y:S02]  /*1260*/  @!P3 IMAD.IADD R22, R22, 0x1, -R7 ;  /* 0x000000011616b824 */ /* 0x000fe400078e0a07 */
[----:B------:R-:W-:Y:S02]  /*1270*/  IMAD.MOV R9, RZ, RZ, -R9 ;  /* 0x000000ffff097224 */ /* 0x000fe400078e0a09 */
[----:B------:R-:W-:Y:S01]  /*1280*/  @!P5 IMAD.IADD R4, R4, 0x1, -R7 ;  /* 0x000000010404d824 */ /* 0x000fe200078e0a07 */
[C---:B------:R-:W-:Y:S01]  /*1290*/  ISETP.GT.U32.AND P3, PT, R7.reuse, R22, PT ;  /* 0x000000160700720c */ /* 0x040fe20003f64070 */
[----:B------:R-:W-:Y:S02]  /*12a0*/  IMAD.MOV R5, RZ, RZ, -R5 ;  /* 0x000000ffff057224 */ /* 0x000fe400078e0a05 */
[C---:B------:R-:W-:Y:S01]  /*12b0*/  IMAD R26, R7.reuse, R9, R26 ;  /* 0x00000009071a7224 */ /* 0x040fe200078e021a */
[C---:B------:R-:W-:Y:S01]  /*12c0*/  ISETP.GT.U32.AND P5, PT, R7.reuse, R4, PT ;  /* 0x000000040700720c */ /* 0x040fe20003fa4070 */
[----:B------:R-:W-:-:S02]  /*12d0*/  IMAD R24, R7, R5, R24 ;  /* 0x0000000507187224 */ /* 0x000fc400078e0218 */
[----:B------:R-:W-:Y:S01]  /*12e0*/  @!P4 IMAD.MOV R18, RZ, RZ, -R18 ;  /* 0x000000ffff12c224 */ /* 0x000fe200078e0a12 */
[----:B------:R-:W-:Y:S01]  /*12f0*/  ISETP.GE.AND P4, PT, R11, RZ, PT ;  /* 0x000000ff0b00720c */ /* 0x000fe20003f86270 */
[----:B------:R-:W-:Y:S01]  /*1300*/  IMAD.HI.U32 R5, R8, R28, RZ ;  /* 0x0000001c08057227 */ /* 0x000fe200078e00ff */
[----:B------:R-:W-:-:S03]  /*1310*/  IABS R11, R21 ;  /* 0x00000015000b7213 */ /* 0x000fc60000000000 */
[----:B------:R-:W-:Y:S01]  /*1320*/  @!P3 IMAD.IADD R22, R22, 0x1, -R7 ;  /* 0x000000011616b824 */ /* 0x000fe200078e0a07 */
[----:B------:R-:W-:Y:S01]  /*1330*/  ISETP.GT.U32.AND P3, PT, R7, R26, PT ;  /* 0x0000001a0700720c */ /* 0x000fe20003f64070 */
[----:B------:R-:W-:Y:S02]  /*1340*/  IMAD.MOV R9, RZ, RZ, -R5 ;  /* 0x000000ffff097224 */ /* 0x000fe400078e0a05 */
[--C-:B------:R-:W-:Y:S01]  /*1350*/  @!P5 IMAD.IADD R4, R4, 0x1, -R7.reuse ;  /* 0x000000010404d824 */ /* 0x100fe200078e0a07 */
[----:B------:R-:W-:Y:S01]  /*1360*/  ISETP.GE.AND P5, PT, R15, RZ, PT ;  /* 0x000000ff0f00720c */ /* 0x000fe20003fa6270 */
[----:B------:R-:W-:Y:S01]  /*1370*/  IMAD R28, R7, R9, R28 ;  /* 0x00000009071c7224 */ /* 0x000fe200078e021c */
[----:B------:R-:W-:Y:S01]  /*1380*/  LOP3.LUT R15, R13, 0x1c, RZ, 0xfc, !PT ;  /* 0x0000001c0d0f7812 */ /* 0x000fe200078efcff */
[----:B------:R-:W-:Y:S02]  /*1390*/  @!P6 IMAD.IADD R20, R20, 0x1, -R7 ;  /* 0x000000011414e824 */ /* 0x000fe400078e0a07 */
[----:B------:R-:W-:Y:S01]  /*13a0*/  IMAD.MOV.U32 R9, RZ, RZ, R4 ;  /* 0x000000ffff097224 */ /* 0x000fe200078e0004 */
[----:B------:R-:W-:Y:S01]  /*13b0*/  IABS R32, R15 ;  /* 0x0000000f00207213 */ /* 0x000fe20000000000 */
[----:B------:R-:W-:Y:S01]  /*13c0*/  IMAD.HI.U32 R5, R8, R11, RZ ;  /* 0x0000000b08057227 */ /* 0x000fe200078e00ff */
[----:B------:R-:W-:-:S03]  /*13d0*/  ISETP.GT.U32.AND P6, PT, R7, R20, PT ;  /* 0x000000140700720c */ /* 0x000fc60003fc4070 */
[----:B------:R-:W-:Y:S01]  /*13e0*/  @!P4 IMAD.MOV R9, RZ, RZ, -R9 ;  /* 0x000000ffff09c224 */ /* 0x000fe200078e0a09 */
[C---:B------:R-:W-:Y:S01]  /*13f0*/  ISETP.GT.U32.AND P4, PT, R7.reuse, R28, PT ;  /* 0x0000001c0700720c */ /* 0x040fe20003f84070 */
[----:B------:R-:W-:Y:S02]  /*1400*/  @!P3 IMAD.IADD R26, R26, 0x1, -R7 ;  /* 0x000000011a1ab824 */ /* 0x000fe400078e0a07 */
[----:B------:R-:W-:Y:S02]  /*1410*/  IMAD.MOV R4, RZ, RZ, -R5 ;  /* 0x000000ffff047224 */ /* 0x000fe400078e0a05 */
[----:B------:R-:W-:Y:S01]  /*1420*/  IMAD.HI.U32 R5, R8, R32, RZ ;  /* 0x0000002008057227 */ /* 0x000fe200078e00ff */
[----:B------:R-:W-:-:S03]  /*1430*/  ISETP.GT.U32.AND P3, PT, R7, R26, PT ;  /* 0x0000001a0700720c */ /* 0x000fc60003f64070 */
[----:B------:R-:W-:Y:S01]  /*1440*/  @!P6 IMAD.IADD R20, R20, 0x1, -R7 ;  /* 0x000000011414e824 */ /* 0x000fe200078e0a07 */
[C---:B------:R-:W-:Y:S01]  /*1450*/  ISETP.GT.U32.AND P6, PT, R7.reuse, R24, PT ;  /* 0x000000180700720c */ /* 0x040fe20003fc4070 */
[C---:B------:R-:W-:Y:S02]  /*1460*/  IMAD R4, R7.reuse, R4, R11 ;  /* 0x0000000407047224 */ /* 0x040fe400078e020b */
[----:B------:R-:W-:Y:S02]  /*1470*/  @!P4 IMAD.IADD R28, R28, 0x1, -R7 ;  /* 0x000000011c1cc824 */ /* 0x000fe400078e0a07 */
[----:B------:R-:W-:Y:S02]  /*1480*/  IMAD.MOV R5, RZ, RZ, -R5 ;  /* 0x000000ffff057224 */ /* 0x000fe400078e0a05 */
[----:B------:R-:W-:Y:S01]  /*1490*/  @!P1 IMAD.MOV R20, RZ, RZ, -R20 ;  /* 0x000000ffff149224 */ /* 0x000fe200078e0a14 */
[C---:B------:R-:W-:Y:S01]  /*14a0*/  ISETP.GT.U32.AND P4, PT, R7.reuse, R28, PT ;  /* 0x0000001c0700720c */ /* 0x040fe20003f84070 */
[--C-:B------:R-:W-:Y:S01]  /*14b0*/  @!P3 IMAD.IADD R26, R26, 0x1, -R7.reuse ;  /* 0x000000011a1ab824 */ /* 0x100fe200078e0a07 */
[C---:B------:R-:W-:Y:S01]  /*14c0*/  ISETP.GT.U32.AND P3, PT, R7.reuse, R4, PT ;  /* 0x000000040700720c */ /* 0x040fe20003f64070 */
[----:B------:R-:W-:Y:S01]  /*14d0*/  IMAD R32, R7, R5, R32 ;  /* 0x0000000507207224 */ /* 0x000fe200078e0220 */
[----:B------:R-:W-:Y:S01]  /*14e0*/  ISETP.GE.AND P1, PT, R17, RZ, PT ;  /* 0x000000ff1100720c */ /* 0x000fe20003f26270 */
[----:B------:R-:W-:Y:S01]  /*14f0*/  @!P6 IMAD.IADD R24, R24, 0x1, -R7 ;  /* 0x000000011818e824 */ /* 0x000fe200078e0a07 */
[----:B------:R-:W-:Y:S01]  /*1500*/  LOP3.LUT R17, R13, 0x1e, RZ, 0xfc, !PT ;  /* 0x0000001e0d117812 */ /* 0x000fe200078efcff */
[----:B------:R-:W-:Y:S01]  /*1510*/  @!P0 IMAD.MOV R22, RZ, RZ, -R22 ;  /* 0x000000ffff168224 */ /* 0x000fe200078e0a16 */
[----:B------:R-:W-:-:S02]  /*1520*/  ISETP.GE.AND P0, PT, R19, RZ, PT ;  /* 0x000000ff1300720c */ /* 0x000fc40003f06270 */
[----:B------:R-:W-:Y:S02]  /*1530*/  ISETP.GT.U32.AND P6, PT, R7, R24, PT ;  /* 0x000000180700720c */ /* 0x000fe40003fc4070 */
[----:B------:R-:W-:Y:S01]  /*1540*/  IABS R34, R17 ;  /* 0x0000001100227213 */ /* 0x000fe20000000000 */
[--C-:B------:R-:W-:Y:S01]  /*1550*/  @!P4 IMAD.IADD R28, R28, 0x1, -R7.reuse ;  /* 0x000000011c1cc824 */ /* 0x100fe200078e0a07 */
[C---:B------:R-:W-:Y:S01]  /*1560*/  LOP3.LUT R19, R13.reuse, 0x20, RZ, 0xfc, !PT ;  /* 0x000000200d137812 */ /* 0x040fe200078efcff */
[----:B------:R-:W-:Y:S01]  /*1570*/  @!P3 IMAD.IADD R4, R4, 0x1, -R7 ;  /* 0x000000010404b824 */ /* 0x000fe200078e0a07 */
[----:B------:R-:W-:Y:S01]  /*1580*/  LOP3.LUT R5, R13, 0x22, RZ, 0xfc, !PT ;  /* 0x000000220d057812 */ /* 0x000fe200078efcff */
[----:B------:R-:W-:Y:S01]  /*1590*/  @!P5 IMAD.MOV R28, RZ, RZ, -R28 ;  /* 0x000000ffff1cd224 */ /* 0x000fe200078e0a1c */
        /* <DEDUP_REMOVED lines=13> */
[----:B------:R-:W-:Y:S01]  /*1670*/  ISETP.GE.AND P4, PT, R19, RZ, PT ;  /* 0x000000ff1300720c */ /* 0x000fe20003f86270 */
[----:B------:R-:W-:Y:S01]  /*1680*/  @!P3 IMAD.IADD R4, R4, 0x1, -R7 ;  /* 0x000000010404b824 */ /* 0x000fe200078e0a07 */
[----:B------:R-:W-:Y:S01]  /*1690*/  ISETP.GE.AND P3, PT, R5, RZ, PT ;  /* 0x000000ff0500720c */ /* 0x000fe20003f66270 */
[----:B------:R-:W-:Y:S01]  /*16a0*/  IMAD.HI.U32 R15, R8, R36, RZ ;  /* 0x00000024080f7227 */ /* 0x000fe200078e00ff */
[----:B------:R-:W-:-:S03]  /*16b0*/  ISETP.GT.U32.AND P5, PT, R7, R32, PT ;  /* 0x000000200700720c */ /* 0x000fc60003fa4070 */
[----:B------:R-:W-:Y:S02]  /*16c0*/  IMAD.MOV.U32 R11, RZ, RZ, R4 ;  /* 0x000000ffff0b7224 */ /* 0x000fe400078e0004 */
[----:B------:R-:W-:Y:S02]  /*16d0*/  IMAD.MOV R15, RZ, RZ, -R15 ;  /* 0x000000ffff0f7224 */ /* 0x000fe400078e0a0f */
[----:B------:R-:W-:Y:S01]  /*16e0*/  @!P6 IMAD.MOV R11, RZ, RZ, -R11 ;  /* 0x000000ffff0be224 */ /* 0x000fe200078e0a0b */
[C---:B------:R-:W-:Y:S01]  /*16f0*/  ISETP.GT.U32.AND P6, PT, R7.reuse, R34, PT ;  /* 0x000000220700720c */ /* 0x040fe20003fc4070 */
[----:B------:R-:W-:Y:S02]  /*1700*/  IMAD R36, R7, R15, R36 ;  /* 0x0000000f07247224 */ /* 0x000fe400078e0224 */
[----:B------:R-:W-:Y:S01]  /*1710*/  @!P0 IMAD.MOV R26, RZ, RZ, -R26 ;  /* 0x000000ffff1a8224 */ /* 0x000fe200078e0a1a */
[----:B------:R-:W-:Y:S01]  /*1720*/  ISETP.GE.AND P0, PT, R17, RZ, PT ;  /* 0x000000ff1100720c */ /* 0x000fe20003f06270 */
[----:B------:R-:W-:Y:S01]  /*1730*/  @!P5 IMAD.IADD R32, R32, 0x1, -R7 ;  /* 0x000000012020d824 */ /* 0x000fe200078e0a07 */
[----:B------:R-:W-:Y:S01]  /*1740*/  ISETP.GT.U32.AND P5, PT, R7, R36, PT ;  /* 0x000000240700720c */ /* 0x000fe20003fa4070 */
[----:B------:R-:W-:Y:S01]  /*1750*/  IMAD.HI.U32 R15, R8, R40, RZ ;  /* 0x00000028080f7227 */ /* 0x000fe200078e00ff */
[----:B------:R-:W-:-:S03]  /*1760*/  IABS R17, R5 ;  /* 0x0000000500117213 */ /* 0x000fc60000000000 */
[----:B------:R-:W-:Y:S02]  /*1770*/  IMAD.MOV R15, RZ, RZ, -R15 ;  /* 0x000000ffff0f7224 */ /* 0x000fe400078e0a0f */
[----:B------:R-:W-:Y:S02]  /*1780*/  @!P6 IMAD.IADD R34, R34, 0x1, -R7 ;  /* 0x000000012222e824 */ /* 0x000fe400078e0a07 */
[----:B------:R-:W-:-:S03]  /*1790*/  IMAD.HI.U32 R4, R8, R17, RZ ;  /* 0x0000001108047227 */ /* 0x000fc600078e00ff */
[C---:B------:R-:W-:Y:S01]  /*17a0*/  ISETP.GT.U32.AND P6, PT, R7.reuse, R34, PT ;  /* 0x000000220700720c */ /* 0x040fe20003fc4070 */
[----:B------:R-:W-:Y:S02]  /*17b0*/  @!P5 IMAD.IADD R36, R36, 0x1, -R7 ;  /* 0x000000012424d824 */ /* 0x000fe400078e0a07 */
[----:B------:R-:W-:Y:S02]  /*17c0*/  IMAD.MOV R4, RZ, RZ, -R4 ;  /* 0x000000ffff047224 */ /* 0x000fe400078e0a04 */
[C---:B------:R-:W-:Y:S01]  /*17d0*/  IMAD R40, R7.reuse, R15, R40 ;  /* 0x0000000f07287224 */ /* 0x040fe200078e0228 */
[C---:B------:R-:W-:Y:S01]  /*17e0*/  ISETP.GT.U32.AND P5, PT, R7.reuse, R36, PT ;  /* 0x000000240700720c */ /* 0x040fe20003fa4070 */
[----:B------:R-:W-:Y:S02]  /*17f0*/  IMAD R4, R7, R4, R17 ;  /* 0x0000000407047224 */ /* 0x000fe400078e0211 */
[----:B------:R-:W-:-:S04]  /*1800*/  IMAD.HI.U32 R17, R8, R42, RZ ;  /* 0x0000002a08117227 */ /* 0x000fc800078e00ff */
[----:B------:R-:W-:Y:S02]  /*1810*/  IMAD.MOV R17, RZ, RZ, -R17 ;  /* 0x000000ffff117224 */ /* 0x000fe400078e0a11 */
[--C-:B------:R-:W-:Y:S01]  /*1820*/  @!P6 IMAD.IADD R34, R34, 0x1, -R7.reuse ;  /* 0x000000012222e824 */ /* 0x100fe200078e0a07 */
[C---:B------:R-:W-:Y:S01]  /*1830*/  ISETP.GT.U32.AND P6, PT, R7.reuse, R4, PT ;  /* 0x000000040700720c */ /* 0x040fe20003fc4070 */
[C---:B------:R-:W-:Y:S02]  /*1840*/  IMAD R42, R7.reuse, R17, R42 ;  /* 0x00000011072a7224 */ /* 0x040fe400078e022a */
[----:B------:R-:W-:Y:S01]  /*1850*/  @!P0 IMAD.MOV R34, RZ, RZ, -R34 ;  /* 0x000000ffff228224 */ /* 0x000fe200078e0a22 */
[C---:B------:R-:W-:Y:S01]  /*1860*/  ISETP.GT.U32.AND P0, PT, R7.reuse, R40, PT ;  /* 0x000000280700720c */ /* 0x040fe20003f04070 */
[----:B------:R-:W-:Y:S01]  /*1870*/  @!P5 IMAD.IADD R36, R36, 0x1, -R7 ;  /* 0x000000012424d824 */ /* 0x000fe200078e0a07 */
[----:B------:R-:W-:Y:S01]  /*1880*/  ISETP.GT.U32.AND P5, PT, R7, R42, PT ;  /* 0x0000002a0700720c */ /* 0x000fe20003fa4070 */
[----:B------:R-:W-:-:S04]  /*1890*/  IMAD.HI.U32 R5, R8, R38, RZ ;  /* 0x0000002608057227 */ /* 0x000fc800078e00ff */
[----:B------:R-:W-:Y:S02]  /*18a0*/  IMAD.MOV R5, RZ, RZ, -R5 ;  /* 0x000000ffff057224 */ /* 0x000fe400078e0a05 */
[----:B------:R-:W-:-:S04]  /*18b0*/  IMAD.HI.U32 R19, R8, R44, RZ ;  /* 0x0000002c08137227 */ /* 0x000fc800078e00ff */
[----:B------:R-:W-:Y:S02]  /*18c0*/  IMAD R38, R7, R5, R38 ;  /* 0x0000000507267224 */ /* 0x000fe400078e0226 */
[----:B------:R-:W-:Y:S02]  /*18d0*/  @!P0 IMAD.IADD R40, R40, 0x1, -R7 ;  /* 0x0000000128288824 */ /* 0x000fe400078e0a07 */
[----:B------:R-:W-:-:S04]  /*18e0*/  IMAD.HI.U32 R5, R8, R46, RZ ;  /* 0x0000002e08057227 */ /* 0x000fc800078e00ff */
[----:B------:R-:W-:Y:S01]  /*18f0*/  @!P5 IMAD.IADD R42, R42, 0x1, -R7 ;  /* 0x000000012a2ad824 */ /* 0x000fe200078e0a07 */
[C---:B------:R-:W-:Y:S01]  /*1900*/  ISETP.GT.U32.AND P5, PT, R7.reuse, R40, PT ;  /* 0x000000280700720c */ /* 0x040fe20003fa4070 */
[----:B------:R-:W-:Y:S01]  /*1910*/  @!P1 IMAD.MOV R32, RZ, RZ, -R32 ;  /* 0x000000ffff209224 */ /* 0x000fe200078e0a20 */
[----:B------:R-:W-:Y:S01]  /*1920*/  ISETP.GT.U32.AND P1, PT, R7, R38, PT ;  /* 0x000000260700720c */ /* 0x000fe20003f24070 */
[----:B------:R-:W-:Y:S02]  /*1930*/  IMAD.MOV R15, RZ, RZ, -R5 ;  /* 0x000000ffff0f7224 */ /* 0x000fe400078e0a05 */
[----:B------:R-:W-:-:S04]  /*1940*/  IMAD.HI.U32 R5, R8, R48, RZ ;  /* 0x0000003008057227 */ /* 0x000fc800078e00ff */
[----:B------:R-:W-:Y:S02]  /*1950*/  IMAD.MOV R19, RZ, RZ, -R19 ;  /* 0x000000ffff137224 */ /* 0x000fe400078e0a13 */
[----:B------:R-:W-:Y:S02]  /*1960*/  IMAD.MOV R5, RZ, RZ, -R5 ;  /* 0x000000ffff057224 */ /* 0x000fe400078e0a05 */
[----:B------:R-:W-:Y:S01]  /*1970*/  IMAD R44, R7, R19, R44 ;  /* 0x00000013072c7224 */ /* 0x000fe200078e022c */
[----:B------:R-:W-:Y:S01]  /*1980*/  LOP3.LUT R19, R13, 0x3e, RZ, 0xfc, !PT ;  /* 0x0000003e0d137812 */ /* 0x000fe200078efcff */
[C---:B------:R-:W-:Y:S02]  /*1990*/  IMAD R48, R7.reuse, R5, R48 ;  /* 0x0000000507307224 */ /* 0x040fe400078e0230 */
[--C-:B------:R-:W-:Y:S01]  /*19a0*/  @!P6 IMAD.IADD R4, R4, 0x1, -R7.reuse ;  /* 0x000000010404e824 */ /* 0x100fe200078e0a07 */
[C---:B------:R-:W-:Y:S01]  /*19b0*/  ISETP.GT.U32.AND P6, PT, R7.reuse, R44, PT ;  /* 0x0000002c0700720c */ /* 0x040fe20003fc4070 */
[--C-:B------:R-:W-:Y:S01]  /*19c0*/  @!P5 IMAD.IADD R40, R40, 0x1, -R7.reuse ;  /* 0x000000012828d824 */ /* 0x100fe200078e0a07 */
[C---:B------:R-:W-:Y:S01]  /*19d0*/  ISETP.GT.U32.AND P5, PT, R7.reuse, R48, PT ;  /* 0x000000300700720c */ /* 0x040fe20003fa4070 */
[----:B------:R-:W-:Y:S01]  /*19e0*/  @!P1 IMAD.IADD R38, R38, 0x1, -R7 ;  /* 0x0000000126269824 */ /* 0x000fe200078e0a07 */
[----:B------:R-:W-:Y:S01]  /*19f0*/  ISETP.GT.U32.AND P1, PT, R7, R4, PT ;  /* 0x000000040700720c */ /* 0x000fe20003f24070 */
[----:B------:R-:W-:Y:S01]  /*1a00*/  IMAD.HI.U32 R5, R8, R50, RZ ;  /* 0x0000003208057227 */ /* 0x000fe200078e00ff */
[----:B------:R-:W-:-:S02]  /*1a10*/  IABS R64, R19 ;  /* 0x0000001300407213 */ /* 0x000fc40000000000 */
[C---:B------:R-:W-:Y:S01]  /*1a20*/  ISETP.GT.U32.AND P0, PT, R7.reuse, R38, PT ;  /* 0x000000260700720c */ /* 0x040fe20003f04070 */
[----:B------:R-:W-:Y:S02]  /*1a30*/  IMAD.MOV R5, RZ, RZ, -R5 ;  /* 0x000000ffff057224 */ /* 0x000fe400078e0a05 */
[C---:B------:R-:W-:Y:S02]  /*1a40*/  IMAD R46, R7.reuse, R15, R46 ;  /* 0x0000000f072e7224 */ /* 0x040fe400078e022e */
[C---:B------:R-:W-:Y:S02]  /*1a50*/  IMAD R50, R7.reuse, R5, R50 ;  /* 0x0000000507327224 */ /* 0x040fe400078e0232 */
[--C-:B------:R-:W-:Y:S01]  /*1a60*/  @!P6 IMAD.IADD R44, R44, 0x1, -R7.reuse ;  /* 0x000000012c2ce824 */ /* 0x100fe200078e0a07 */
[C---:B------:R-:W-:Y:S01]  /*1a70*/  ISETP.GT.U32.AND P6, PT, R7.reuse, R42, PT ;  /* 0x0000002a0700720c */ /* 0x040fe20003fc4070 */
[--C-:B------:R-:W-:Y:S01]  /*1a80*/  @!P5 IMAD.IADD R48, R48, 0x1, -R7.reuse ;  /* 0x000000013030d824 */ /* 0x100fe200078e0a07 */
[C---:B------:R-:W-:Y:S01]  /*1a90*/  ISETP.GT.U32.AND P5, PT, R7.reuse, R50, PT ;  /* 0x000000320700720c */ /* 0x040fe20003fa4070 */
[----:B------:R-:W-:Y:S01]  /*1aa0*/  @!P4 IMAD.MOV R36, RZ, RZ, -R36 ;  /* 0x000000ffff24c224 */ /* 0x000fe200078e0a24 */
[C---:B------:R-:W-:Y:S01]  /*1ab0*/  ISETP.GT.U32.AND P4, PT, R7.reuse, R44, PT ;  /* 0x0000002c0700720c */ /* 0x040fe20003f84070 */
[----:B------:R-:W-:Y:S01]  /*1ac0*/  @!P1 IMAD.IADD R4, R4, 0x1, -R7 ;  /* 0x0000000104049824 */ /* 0x000fe200078e0a07 */
[----:B------:R-:W-:Y:S01]  /*1ad0*/  ISETP.GT.U32.AND P1, PT, R7, R46, PT ;  /* 0x0000002e0700720c */ /* 0x000fe20003f24070 */
[----:B------:R-:W-:-:S04]  /*1ae0*/  IMAD.HI.U32 R15, R8, R52, RZ ;  /* 0x00000034080f7227 */ /* 0x000fc800078e00ff */
[----:B------:R-:W-:Y:S01]  /*1af0*/  @!P0 IMAD.IADD R38, R38, 0x1, -R7 ;  /* 0x0000000126268824 */ /* 0x000fe200078e0a07 */
[----:B------:R-:W-:Y:S01]  /*1b00*/  ISETP.GE.AND P0, PT, R21, RZ, PT ;  /* 0x000000ff1500720c */ /* 0x000fe20003f06270 */
[----:B------:R-:W-:Y:S01]  /*1b10*/  IMAD.MOV R15, RZ, RZ, -R15 ;  /* 0x000000ffff0f7224 */ /* 0x000fe200078e0a0f */
[----:B------:R-:W-:Y:S01]  /*1b20*/  LOP3.LUT R21, R13, 0x34, RZ, 0xfc, !PT ;  /* 0x000000340d157812 */ /* 0x000fe200078efcff */
[--C-:B------:R-:W-:Y:S02]  /*1b30*/  @!P5 IMAD.IADD R50, R50, 0x1, -R7.reuse ;  /* 0x000000013232d824 */ /* 0x100fe400078e0a07 */
[----:B------:R-:W-:Y:S01]  /*1b40*/  IMAD R52, R7, R15, R52 ;  /* 0x0000000f07347224 */ /* 0x000fe200078e0234 */
[----:B------:R-:W-:Y:S01]  /*1b50*/  IABS R54, R21 ;  /* 0x0000001500367213 */ /* 0x000fe20000000000 */
[--C-:B------:R-:W-:Y:S01]  /*1b60*/  @!P6 IMAD.IADD R42, R42, 0x1, -R7.reuse ;  /* 0x000000012a2ae824 */ /* 0x100fe200078e0a07 */
[----:B------:R-:W-:Y:S01]  /*1b70*/  ISETP.GE.AND P6, PT, R23, RZ, PT ;  /* 0x000000ff1700720c */ /* 0x000fe20003fc6270 */
[--C-:B------:R-:W-:Y:S01]  /*1b80*/  @!P4 IMAD.IADD R44, R44, 0x1, -R7.reuse ;  /* 0x000000012c2cc824 */ /* 0x100fe200078e0a07 */
[----:B------:R-:W-:Y:S01]  /*1b90*/  ISETP.GT.U32.AND P5, PT, R7, R52, PT ;  /* 0x000000340700720c */ /* 0x000fe20003fa4070 */
[----:B------:R-:W-:Y:S01]  /*1ba0*/  @!P1 IMAD.IADD R46, R46, 0x1, -R7 ;  /* 0x000000012e2e9824 */ /* 0x000fe200078e0a07 */
[----:B------:R-:W-:Y:S01]  /*1bb0*/  ISETP.GE.AND P4, PT, R25, RZ, PT ;  /* 0x000000ff1900720c */ /* 0x000fe20003f86270 */
[----:B------:R-:W-:Y:S01]  /*1bc0*/  IMAD.HI.U32 R5, R8, R54, RZ ;  /* 0x0000003608057227 */ /* 0x000fe200078e00ff */
[----:B------:R-:W-:-:S02]  /*1bd0*/  ISETP.GE.AND P1, PT, R27, RZ, PT ;  /* 0x000000ff1b00720c */ /* 0x000fc40003f26270 */
[C---:B------:R-:W-:Y:S01]  /*1be0*/  LOP3.LUT R23, R13.reuse, 0x36, RZ, 0xfc, !PT ;  /* 0x000000360d177812 */ /* 0x040fe200078efcff */
[----:B------:R-:W-:Y:S01]  /*1bf0*/  IMAD.MOV R5, RZ, RZ, -R5 ;  /* 0x000000ffff057224 */ /* 0x000fe200078e0a05 */
[C---:B------:R-:W-:Y:S01]  /*1c00*/  LOP3.LUT R25, R13.reuse, 0x38, RZ, 0xfc, !PT ;  /* 0x000000380d197812 */ /* 0x040fe200078efcff */
[----:B------:R-:W-:Y:S01]  /*1c10*/  @!P0 IMAD.MOV R38, RZ, RZ, -R38 ;  /* 0x000000ffff268224 */ /* 0x000fe200078e0a26 */
[----:B------:R-:W-:Y:S01]  /*1c20*/  LOP3.LUT R27, R13, 0x3a, RZ, 0xfc, !PT ;  /* 0x0000003a0d1b7812 */ /* 0x000fe200078efcff */
[----:B------:R-:W-:Y:S01]  /*1c30*/  IMAD.HI.U32 R13, R8, R62, RZ ;  /* 0x0000003e080d7227 */ /* 0x000fe200078e00ff */
[----:B------:R-:W-:Y:S02]  /*1c40*/  IABS R56, R23 ;  /* 0x0000001700387213 */ /* 0x000fe40000000000 */
[----:B------:R-:W-:Y:S01]  /*1c50*/  IABS R58, R25 ;  /* 0x00000019003a7213 */ /* 0x000fe20000000000 */
[----:B------:R-:W-:Y:S01]  /*1c60*/  IMAD.MOV R13, RZ, RZ, -R13 ;  /* 0x000000ffff0d7224 */ /* 0x000fe200078e0a0d */
[----:B------:R-:W-:Y:S01]  /*1c70*/  IABS R60, R27 ;  /* 0x0000001b003c7213 */ /* 0x000fe20000000000 */
[C---:B------:R-:W-:Y:S01]  /*1c80*/  IMAD R54, R7.reuse, R5, R54 ;  /* 0x0000000507367224 */ /* 0x040fe200078e0236 */
[C---:B------:R-:W-:Y:S01]  /*1c90*/  ISETP.GT.U32.AND P0, PT, R7.reuse, R48, PT ;  /* 0x000000300700720c */ /* 0x040fe20003f04070 */
[----:B------:R-:W-:-:S02]  /*1ca0*/  IMAD R62, R7, R13, R62 ;  /* 0x0000000d073e7224 */ /* 0x000fc400078e023e */
[----:B------:R-:W-:Y:S01]  /*1cb0*/  @!P5 IMAD.IADD R52, R52, 0x1, -R7 ;  /* 0x000000013434d824 */ /* 0x000fe200078e0a07 */
[----:B------:R-:W-:Y:S01]  /*1cc0*/  ISETP.GT.U32.AND P5, PT, R7, R54, PT ;  /* 0x000000360700720c */ /* 0x000fe20003fa4070 */
[----:B------:R-:W-:Y:S02]  /*1cd0*/  IMAD.MOV.U32 R13, RZ, RZ, R4 ;  /* 0x000000ffff0d7224 */ /* 0x000fe400078e0004 */
[----:B------:R-:W-:-:S04]  /*1ce0*/  IMAD.HI.U32 R5, R8, R56, RZ ;  /* 0x0000003808057227 */ /* 0x000fc800078e00ff */
[----:B------:R-:W-:Y:S01]  /*1cf0*/  @!P3 IMAD.MOV R13, RZ, RZ, -R13 ;  /* 0x000000ffff0db224 */ /* 0x000fe200078e0a0d */
[----:B------:R-:W-:Y:S01]  /*1d00*/  ISETP.GT.U32.AND P3, PT, R7, R46, PT ;  /* 0x0000002e0700720c */ /* 0x000fe20003f64070 */
[----:B------:R-:W-:-:S04]  /*1d10*/  IMAD.HI.U32 R15, R8, R58, RZ ;  /* 0x0000003a080f7227 */ /* 0x000fc800078e00ff */
[----:B------:R-:W-:Y:S02]  /*1d20*/  IMAD.MOV R5, RZ, RZ, -R5 ;  /* 0x000000ffff057224 */ /* 0x000fe400078e0a05 */
[----:B------:R-:W-:Y:S02]  /*1d30*/  IMAD.MOV R15, RZ, RZ, -R15 ;  /* 0x000000ffff0f7224 */ /* 0x000fe400078e0a0f */
[C---:B------:R-:W-:Y:S02]  /*1d40*/  IMAD R56, R7.reuse, R5, R56 ;  /* 0x0000000507387224 */ /* 0x040fe400078e0238 */
[C---:B------:R-:W-:Y:S01]  /*1d50*/  IMAD R58, R7.reuse, R15, R58 ;  /* 0x0000000f073a7224 */ /* 0x040fe200078e023a */
[----:B------:R-:W0:Y:S01]  /*1d60*/  LDC.64 R4, c[0x0][0x3a0] ;  /* 0x0000e800ff047b82 */ /* 0x000e220000000a00 */
[--C-:B------:R-:W-:Y:S01]  /*1d70*/  @!P5 IMAD.IADD R54, R54, 0x1, -R7.reuse ;  /* 0x000000013636d824 */ /* 0x100fe200078e0a07 */
[C---:B------:R-:W-:Y:S01]  /*1d80*/  ISETP.GT.U32.AND P5, PT, R7.reuse, R50, PT ;  /* 0x000000320700720c */ /* 0x040fe20003fa4070 */
[----:B------:R-:W-:Y:S01]  /*1d90*/  IMAD.HI.U32 R17, R8, R60, RZ ;  /* 0x0000003c08117227 */ /* 0x000fe200078e00ff */
[----:B------:R-:W1:Y:S03]  /*1da0*/  LDS R15, [UR9] ;  /* 0x00000009ff0f7984 */ /* 0x000e660008000800 */
[----:B------:R-:W-:Y:S01]  /*1db0*/  @!P6 IMAD.MOV R40, RZ, RZ, -R40 ;  /* 0x000000ffff28e224 */ /* 0x000fe200078e0a28 */
[C---:B------:R-:W-:Y:S01]  /*1dc0*/  ISETP.GT.U32.AND P6, PT, R7.reuse, R54, PT ;  /* 0x000000360700720c */ /* 0x040fe20003fc4070 */
[----:B------:R-:W-:Y:S01]  /*1dd0*/  @!P4 IMAD.MOV R42, RZ, RZ, -R42 ;  /* 0x000000ffff2ac224 */ /* 0x000fe200078e0a2a */
[C---:B------:R-:W-:Y:S01]  /*1de0*/  ISETP.GT.U32.AND P4, PT, R7.reuse, R52, PT ;  /* 0x000000340700720c */ /* 0x040fe20003f84070 */
[----:B------:R-:W-:Y:S01]  /*1df0*/  @!P1 IMAD.MOV R44, RZ, RZ, -R44 ;  /* 0x000000ffff2c9224 */ /* 0x000fe200078e0a2c */
[C---:B------:R-:W-:Y:S01]  /*1e00*/  ISETP.GT.U32.AND P1, PT, R7.reuse, R56, PT ;  /* 0x000000380700720c */ /* 0x040fe20003f24070 */
[----:B------:R-:W-:Y:S01]  /*1e10*/  @!P3 IMAD.IADD R46, R46, 0x1, -R7 ;  /* 0x000000012e2eb824 */ /* 0x000fe200078e0a07 */
[----:B------:R-:W-:Y:S01]  /*1e20*/  ISETP.GT.U32.AND P3, PT, R7, R58, PT ;  /* 0x0000003a0700720c */ /* 0x000fe20003f64070 */
[----:B------:R-:W-:-:S02]  /*1e30*/  IMAD.MOV R17, RZ, RZ, -R17 ;  /* 0x000000ffff117224 */ /* 0x000fc400078e0a11 */
[----:B------:R-:W-:-:S04]  /*1e40*/  IMAD.HI.U32 R8, R8, R64, RZ ;  /* 0x0000004008087227 */ /* 0x000fc800078e00ff */
[C---:B------:R-:W-:Y:S02]  /*1e50*/  IMAD R60, R7.reuse, R17, R60 ;  /* 0x00000011073c7224 */ /* 0x040fe400078e023c */
[----:B------:R-:W-:Y:S02]  /*1e60*/  IMAD.MOV R8, RZ, RZ, -R8 ;  /* 0x000000ffff087224 */ /* 0x000fe400078e0a08 */
[--C-:B------:R-:W-:Y:S01]  /*1e70*/  @!P0 IMAD.IADD R48, R48, 0x1, -R7.reuse ;  /* 0x0000000130308824 */ /* 0x100fe200078e0a07 */
[C---:B------:R-:W-:Y:S01]  /*1e80*/  ISETP.GT.U32.AND P0, PT, R7.reuse, R60, PT ;  /* 0x0000003c0700720c */ /* 0x040fe20003f04070 */
[C---:B------:R-:W-:Y:S02]  /*1e90*/  IMAD R64, R7.reuse, R8, R64 ;  /* 0x0000000807407224 */ /* 0x040fe400078e0240 */
[--C-:B------:R-:W-:Y:S01]  /*1ea0*/  @!P5 IMAD.IADD R50, R50, 0x1, -R7.reuse ;  /* 0x000000013232d824 */ /* 0x100fe200078e0a07 */
[----:B------:R-:W-:Y:S01]  /*1eb0*/  ISETP.GT.U32.AND P5, PT, R7, R62, PT ;  /* 0x0000003e0700720c */ /* 0x000fe20003fa4070 */
[--C-:B------:R-:W-:Y:S01]  /*1ec0*/  @!P4 IMAD.IADD R52, R52, 0x1, -R7.reuse ;  /* 0x000000013434c824 */ /* 0x100fe200078e0a07 */
[----:B------:R-:W-:Y:S01]  /*1ed0*/  ISETP.GE.AND P4, PT, R29, RZ, PT ;  /* 0x000000ff1d00720c */ /* 0x000fe20003f86270 */
[--C-:B------:R-:W-:Y:S01]  /*1ee0*/  @!P6 IMAD.IADD R54, R54, 0x1, -R7.reuse ;  /* 0x000000013636e824 */ /* 0x100fe200078e0a07 */
[----:B------:R-:W-:Y:S01]  /*1ef0*/  ISETP.GT.U32.AND P6, PT, R7, R64, PT ;  /* 0x000000400700720c */ /* 0x000fe20003fc4070 */
[--C-:B------:R-:W-:Y:S01]  /*1f00*/  @!P1 IMAD.IADD R56, R56, 0x1, -R7.reuse ;  /* 0x0000000138389824 */ /* 0x100fe200078e0a07 */
[----:B------:R-:W-:Y:S01]  /*1f10*/  ISETP.GE.AND P1, PT, R33, RZ, PT ;  /* 0x000000ff2100720c */ /* 0x000fe20003f26270 */
[--C-:B------:R-:W-:Y:S01]  /*1f20*/  @!P3 IMAD.IADD R58, R58, 0x1, -R7.reuse ;  /* 0x000000013a3ab824 */ /* 0x100fe200078e0a07 */
[----:B------:R-:W-:Y:S01]  /*1f30*/  ISETP.GE.AND P3, PT, R35, RZ, PT ;  /* 0x000000ff2300720c */ /* 0x000fe20003f66270 */
[----:B------:R-:W-:Y:S01]  /*1f40*/  @!P0 IMAD.IADD R60, R60, 0x1, -R7 ;  /* 0x000000013c3c8824 */ /* 0x000fe200078e0a07 */
[----:B------:R-:W-:Y:S01]  /*1f50*/  ISETP.GE.AND P0, PT, R37, RZ, PT ;  /* 0x000000ff2500720c */ /* 0x000fe20003f06270 */
[----:B------:R-:W-:-:S02]  /*1f60*/  IMAD.SHL.U32 R8, R142, 0x200000, RZ ;  /* 0x002000008e087824 */ /* 0x000fc400078e00ff */
[--C-:B------:R-:W-:Y:S01]  /*1f70*/  @!P5 IMAD.IADD R62, R62, 0x1, -R7.reuse ;  /* 0x000000013e3ed824 */ /* 0x100fe200078e0a07 */
[----:B------:R-:W-:Y:S01]  /*1f80*/  ISETP.GE.AND P5, PT, R21, RZ, PT ;  /* 0x000000ff1500720c */ /* 0x000fe20003fa6270 */
[----:B------:R-:W-:Y:S01]  /*1f90*/  @!P4 IMAD.MOV R46, RZ, RZ, -R46 ;  /* 0x000000ffff2ec224 */ /* 0x000fe200078e0a2e */
[C---:B------:R-:W-:Y:S01]  /*1fa0*/  ISETP.GT.U32.AND P4, PT, R7.reuse, R56, PT ;  /* 0x000000380700720c */ /* 0x040fe20003f84070 */
[----:B------:R-:W-:Y:S01]  /*1fb0*/  @!P6 IMAD.IADD R64, R64, 0x1, -R7 ;  /* 0x000000014040e824 */ /* 0x000fe200078e0a07 */
[C---:B------:R-:W-:Y:S01]  /*1fc0*/  ISETP.GT.U32.AND P6, PT, R7.reuse, R62, PT ;  /* 0x0000003e0700720c */ /* 0x040fe20003fc4070 */
[----:B------:R-:W-:Y:S01]  /*1fd0*/  @!P1 IMAD.MOV R48, RZ, RZ, -R48 ;  /* 0x000000ffff309224 */ /* 0x000fe200078e0a30 */
[C---:B------:R-:W-:Y:S01]  /*1fe0*/  ISETP.GT.U32.AND P1, PT, R7.reuse, R58, PT ;  /* 0x0000003a0700720c */ /* 0x040fe20003f24070 */
[----:B------:R-:W-:Y:S01]  /*1ff0*/  @!P3 IMAD.MOV R50, RZ, RZ, -R50 ;  /* 0x000000ffff32b224 */ /* 0x000fe200078e0a32 */
[C---:B------:R-:W-:Y:S01]  /*2000*/  ISETP.GT.U32.AND P3, PT, R7.reuse, R60, PT ;  /* 0x0000003c0700720c */ /* 0x040fe20003f64070 */
[----:B------:R-:W-:Y:S01]  /*2010*/  @!P0 IMAD.MOV R52, RZ, RZ, -R52 ;  /* 0x000000ffff348224 */ /* 0x000fe200078e0a34 */
[----:B------:R-:W-:-:S02]  /*2020*/  ISETP.GT.U32.AND P0, PT, R7, R64, PT ;  /* 0x000000400700720c */ /* 0x000fc40003f04070 */
[----:B------:R-:W-:Y:S01]  /*2030*/  LOP3.LUT R8, R8, 0x600000, RZ, 0xc0, !PT ;  /* 0x0060000008087812 */ /* 0x000fe200078ec0ff */
[----:B------:R-:W-:Y:S01]  /*2040*/  @!P5 IMAD.MOV R54, RZ, RZ, -R54 ;  /* 0x000000ffff36d224 */ /* 0x000fe200078e0a36 */
[----:B------:R-:W-:Y:S01]  /*2050*/  ISETP.GE.AND P5, PT, R23, RZ, PT ;  /* 0x000000ff1700720c */ /* 0x000fe20003fa6270 */
[--C-:B------:R-:W-:Y:S01]  /*2060*/  @!P4 IMAD.IADD R56, R56, 0x1, -R7.reuse ;  /* 0x000000013838c824 */ /* 0x100fe200078e0a07 */
[----:B------:R-:W-:Y:S01]  /*2070*/  ISETP.GE.AND P4, PT, R25, RZ, PT ;  /* 0x000000ff1900720c */ /* 0x000fe20003f86270 */
[--C-:B------:R-:W-:Y:S01]  /*2080*/  @!P6 IMAD.IADD R62, R62, 0x1, -R7.reuse ;  /* 0x000000013e3ee824 */ /* 0x100fe200078e0a07 */
[----:B------:R-:W-:Y:S01]  /*2090*/  BAR.SYNC.DEFER_BLOCKING 0x0 ;  /* 0x0000000000007b1d */ /* 0x000fe20000010000 */
[--C-:B------:R-:W-:Y:S01]  /*20a0*/  @!P1 IMAD.IADD R58, R58, 0x1, -R7.reuse ;  /* 0x000000013a3a9824 */ /* 0x100fe200078e0a07 */
[----:B------:R-:W-:Y:S01]  /*20b0*/  ISETP.GE.AND P1, PT, R27, RZ, PT ;  /* 0x000000ff1b00720c */ /* 0x000fe20003f26270 */
[--C-:B------:R-:W-:Y:S01]  /*20c0*/  @!P3 IMAD.IADD R60, R60, 0x1, -R7.reuse ;  /* 0x000000013c3cb824 */ /* 0x100fe200078e0a07 */
[----:B------:R-:W-:Y:S01]  /*20d0*/  ISETP.GE.AND P3, PT, R39, RZ, PT ;  /* 0x000000ff2700720c */ /* 0x000fe20003f66270 */
[----:B------:R-:W-:Y:S01]  /*20e0*/  @!P0 IMAD.IADD R64, R64, 0x1, -R7 ;  /* 0x0000000140408824 */ /* 0x000fe200078e0a07 */
[----:B------:R-:W-:Y:S01]  /*20f0*/  ISETP.GE.AND P6, PT, R19, RZ, PT ;  /* 0x000000ff1300720c */ /* 0x000fe20003fc6270 */
[----:B0-----:R-:W-:Y:S01]  /*2100*/  VIADD R7, R4, 0xfffffffd ;  /* 0xfffffffd04077836 */ /* 0x001fe20000000000 */
[----:B------:R-:W-:Y:S01]  /*2110*/  R2UR UR10, R8 ;  /* 0x00000000080a72ca */ /* 0x000fe200000e0000 */
[----:B------:R-:W-:Y:S01]  /*2120*/  @!P5 IMAD.MOV R56, RZ, RZ, -R56 ;  /* 0x000000ffff38d224 */ /* 0x000fe200078e0a38 */
[----:B------:R-:W-:Y:S01]  /*2130*/  ISETP.NE.AND P0, PT, R31, RZ, PT ;  /* 0x000000ff1f00720c */ /* 0x000fe20003f05270 */
[----:B------:R-:W-:Y:S01]  /*2140*/  @!P4 IMAD.MOV R58, RZ, RZ, -R58 ;  /* 0x000000ffff3ac224 */ /* 0x000fe200078e0a3a */
[----:B------:R-:W-:Y:S01]  /*2150*/  LOP3.LUT R8, RZ, R31, RZ, 0x33, !PT ;  /* 0x0000001fff087212 */ /* 0x000fe200078e33ff */
[----:B------:R-:W-:Y:S01]  /*2160*/  VIADD R19, R4, 0xffffffe3 ;  /* 0xffffffe304137836 */ /* 0x000fe20000000000 */
[----:B-1----:R-:W-:Y:S01]  /*2170*/  R2UR UR8, R15 ;  /* 0x000000000f0872ca */ /* 0x002fe200000e0000 */
[----:B------:R-:W-:Y:S01]  /*2180*/  @!P1 IMAD.MOV R60, RZ, RZ, -R60 ;  /* 0x000000ffff3c9224 */ /* 0x000fe200078e0a3c */
[C---:B------:R-:W-:Y:S01]  /*2190*/  SEL R155, R8.reuse, R155, !P0 ;  /* 0x0000009b089b7207 */ /* 0x040fe20004000000 */
[----:B------:R-:W-:Y:S01]  /*21a0*/  @!P3 IMAD.MOV R62, RZ, RZ, -R62 ;  /* 0x000000ffff3eb224 */ /* 0x000fe200078e0a3e */
[C---:B------:R-:W-:Y:S01]  /*21b0*/  SEL R128, R8.reuse, R12, !P0 ;  /* 0x0000000c08807207 */ /* 0x040fe20004000000 */
[----:B------:R-:W-:Y:S01]  /*21c0*/  @!P6 IMAD.MOV R64, RZ, RZ, -R64 ;  /* 0x000000ffff40e224 */ /* 0x000fe200078e0a40 */
[----:B------:R-:W-:Y:S01]  /*21d0*/  SEL R131, R8, R14, !P0 ;  /* 0x0000000e08837207 */ /* 0x000fe20004000000 */
[----:B------:R-:W-:Y:S01]  /*21e0*/  VIADD R12, R4, 0xffffffea ;  /* 0xffffffea040c7836 */ /* 0x000fe20000000000 */
[----:B------:R-:W-:Y:S01]  /*21f0*/  SEL R134, R8, R10, !P0 ;  /* 0x0000000a08867207 */ /* 0x000fe20004000000 */
[----:B------:R-:W-:Y:S01]  /*2200*/  VIADD R15, R4, 0xffffffe4 ;  /* 0xffffffe4040f7836 */ /* 0x000fe20000000000 */
[----:B------:R-:W-:Y:S01]  /*2210*/  SEL R132, R8, R16, !P0 ;  /* 0x0000001008847207 */ /* 0x000fe20004000000 */
[----:B------:R-:W-:Y:S01]  /*2220*/  VIADD R16, R4, 0xffffffe7 ;  /* 0xffffffe704107836 */ /* 0x000fe20000000000 */
[----:B------:R-:W-:-:S02]  /*2230*/  SEL R127, R8, R127, !P0 ;  /* 0x0000007f087f7207 */ /* 0x000fc40004000000 */
[C---:B------:R-:W-:Y:S02]  /*2240*/  SEL R135, R8.reuse, R18, !P0 ;  /* 0x0000001208877207 */ /* 0x040fe40004000000 */
[----:B------:R-:W-:Y:S01]  /*2250*/  SEL R151, R8, R20, !P0 ;  /* 0x0000001408977207 */ /* 0x000fe20004000000 */
[----:B------:R-:W-:Y:S01]  /*2260*/  VIADD R20, R4, 0xffffffe2 ;  /* 0xffffffe204147836 */ /* 0x000fe20000000000 */
[C---:B------:R-:W-:Y:S02]  /*2270*/  SEL R154, R8.reuse, R22, !P0 ;  /* 0x00000016089a7207 */ /* 0x040fe40004000000 */
[----:B------:R-:W-:Y:S01]  /*2280*/  SEL R138, R8, R9, !P0 ;  /* 0x00000009088a7207 */ /* 0x000fe20004000000 */
[----:B------:R-:W-:Y:S01]  /*2290*/  VIADD R9, R4, 0xfffffff6 ;  /* 0xfffffff604097836 */ /* 0x000fe20000000000 */
[C---:B------:R-:W-:Y:S02]  /*22a0*/  SEL R126, R8.reuse, R24, !P0 ;  /* 0x00000018087e7207 */ /* 0x040fe40004000000 */
[----:B------:R-:W-:-:S02]  /*22b0*/  SEL R137, R8, R26, !P0 ;  /* 0x0000001a08897207 */ /* 0x000fc40004000000 */
[C---:B------:R-:W-:Y:S02]  /*22c0*/  SEL R141, R8.reuse, R28, !P0 ;  /* 0x0000001c088d7207 */ /* 0x040fe40004000000 */
[----:B------:R-:W-:Y:S01]  /*22d0*/  SEL R140, R8, R11, !P0 ;  /* 0x0000000b088c7207 */ /* 0x000fe20004000000 */
[----:B------:R-:W-:Y:S01]  /*22e0*/  VIADD R11, R4, 0xffffffeb ;  /* 0xffffffeb040b7836 */ /* 0x000fe20000000000 */
[C---:B------:R-:W-:Y:S02]  /*22f0*/  SEL R136, R8.reuse, R32, !P0 ;  /* 0x0000002008887207 */ /* 0x040fe40004000000 */
[C---:B------:R-:W-:Y:S02]  /*2300*/  SEL R146, R8.reuse, R34, !P0 ;  /* 0x0000002208927207 */ /* 0x040fe40004000000 */
[C---:B------:R-:W-:Y:S02]  /*2310*/  SEL R145, R8.reuse, R36, !P0 ;  /* 0x0000002408917207 */ /* 0x040fe40004000000 */
[----:B------:R-:W-:-:S02]  /*2320*/  SEL R152, R8, R13, !P0 ;  /* 0x0000000d08987207 */ /* 0x000fc40004000000 */
[C---:B------:R-:W-:Y:S02]  /*2330*/  SEL R125, R8.reuse, R38, !P0 ;  /* 0x00000026087d7207 */ /* 0x040fe40004000000 */
[C---:B------:R-:W-:Y:S02]  /*2340*/  SEL R144, R8.reuse, R40, !P0 ;  /* 0x0000002808907207 */ /* 0x040fe40004000000 */
        /* <DEDUP_REMOVED lines=11> */
[----:B------:R-:W-:Y:S01]  /*2400*/  SEL R123, R8, R64, !P0 ;  /* 0x00000040087b7207 */ /* 0x000fe20004000000 */
[C---:B------:R-:W-:Y:S01]  /*2410*/  VIADD R8, R4.reuse, 0xffffffec ;  /* 0xffffffec04087836 */ /* 0x040fe20000000000 */
[----:B------:R-:W-:Y:S01]  /*2420*/  ISETP.GE.U32.AND P1, PT, R7, 0x7fffffbe, PT ;  /* 0x7fffffbe0700780c */ /* 0x000fe20003f26070 */
[C---:B------:R-:W-:Y:S01]  /*2430*/  VIADD R7, R4.reuse, 0xffffffed ;  /* 0xffffffed04077836 */ /* 0x040fe20000000000 */
[----:B------:R-:W-:Y:S01]  /*2440*/  ISETP.GE.U32.AND P3, PT, R9, 0x7fffffb7, PT ;  /* 0x7fffffb70900780c */ /* 0x000fe20003f66070 */
[----:B------:R-:W-:Y:S01]  /*2450*/  VIADD R9, R4, 0xffffffee ;  /* 0xffffffee04097836 */ /* 0x000fe20000000000 */
[----:B------:R-:W-:Y:S01]  /*2460*/  ISETP.GE.U32.AND P4, PT, R8, 0x7fffffad, PT ;  /* 0x7fffffad0800780c */ /* 0x000fe20003f86070 */
[C---:B------:R-:W-:Y:S01]  /*2470*/  VIADD R8, R4.reuse, 0xffffffef ;  /* 0xffffffef04087836 */ /* 0x040fe20000000000 */
[----:B------:R-:W-:Y:S01]  /*2480*/  ISETP.GE.U32.AND P5, PT, R7, 0x7fffffae, PT ;  /* 0x7fffffae0700780c */ /* 0x000fe20003fa6070 */
[----:B------:R-:W-:Y:S01]  /*2490*/  VIADD R7, R4, 0xffffffe8 ;  /* 0xffffffe804077836 */ /* 0x000fe20000000000 */
[----:B------:R-:W-:-:S02]  /*24a0*/  ISETP.GE.U32.AND P0, PT, R9, 0x7fffffaf, PT ;  /* 0x7fffffaf0900780c */ /* 0x000fc40003f06070 */
[----:B------:R-:W-:Y:S01]  /*24b0*/  ISETP.GE.U32.AND P6, PT, R8, 0x7fffffb0, PT ;  /* 0x7fffffb00800780c */ /* 0x000fe20003fc6070 */
[----:B------:R-:W-:Y:S01]  /*24c0*/  VIADD R8, R4, 0xffffffe9 ;  /* 0xffffffe904087836 */ /* 0x000fe20000000000 */
[----:B------:R-:W-:Y:S02]  /*24d0*/  SEL R10, RZ, 0x1fffe, P5 ;  /* 0x0001fffeff0a7807 */ /* 0x000fe40002800000 */
[----:B------:R-:W-:Y:S02]  /*24e0*/  SEL R9, RZ, 0x1, P4 ;  /* 0x00000001ff097807 */ /* 0x000fe40002000000 */
[----:B------:R-:W-:Y:S02]  /*24f0*/  ISETP.GE.U32.AND P5, PT, R8, 0x7fffffaa, PT ;  /* 0x7fffffaa0800780c */ /* 0x000fe40003fa6070 */
[----:B------:R-:W-:Y:S01]  /*2500*/  ISETP.GE.U32.AND P4, PT, R7, 0x7fffffa9, PT ;  /* 0x7fffffa90700780c */ /* 0x000fe20003f86070 */
[----:B------:R-:W-:Y:S01]  /*2510*/  IMAD.IADD R9, R9, 0x1, R10 ;  /* 0x0000000109097824 */ /* 0x000fe200078e020a */
[----:B------:R-:W-:-:S02]  /*2520*/  SEL R7, RZ, 0x4, P0 ;  /* 0x00000004ff077807 */ /* 0x000fc40000000000 */
[----:B------:R-:W-:Y:S01]  /*2530*/  ISETP.GE.U32.AND P0, PT, R12, 0x7fffffab, PT ;  /* 0x7fffffab0c00780c */ /* 0x000fe20003f06070 */
[C---:B------:R-:W-:Y:S01]  /*2540*/  VIADD R12, R4.reuse, 0xffffffe5 ;  /* 0xffffffe5040c7836 */ /* 0x040fe20000000000 */
[----:B------:R-:W-:Y:S02]  /*2550*/  SEL R14, RZ, 0x1fffe, P5 ;  /* 0x0001fffeff0e7807 */ /* 0x000fe40002800000 */
[----:B------:R-:W-:Y:S01]  /*2560*/  ISETP.GE.U32.AND P5, PT, R15, 0x7fffffa5, PT ;  /* 0x7fffffa50f00780c */ /* 0x000fe20003fa6070 */
[----:B------:R-:W-:Y:S01]  /*2570*/  VIADD R15, R4, 0xffffffe6 ;  /* 0xffffffe6040f7836 */ /* 0x000fe20000000000 */
[----:B------:R-:W-:Y:S02]  /*2580*/  SEL R13, RZ, 0x1, P4 ;  /* 0x00000001ff0d7807 */ /* 0x000fe40002000000 */
[----:B------:R-:W-:Y:S02]  /*2590*/  ISETP.GE.U32.AND P4, PT, R11, 0x7fffffac, PT ;  /* 0x7fffffac0b00780c */ /* 0x000fe40003f86070 */
[----:B------:R-:W-:Y:S01]  /*25a0*/  SEL R11, RZ, 0x4, P0 ;  /* 0x00000004ff0b7807 */ /* 0x000fe20000000000 */
[----:B------:R-:W-:Y:S01]  /*25b0*/  IMAD.IADD R13, R13, 0x1, R14 ;  /* 0x000000010d0d7824 */ /* 0x000fe200078e020e */
[----:B------:R-:W-:-:S02]  /*25c0*/  SEL R8, RZ, 0x7fff8, P6 ;  /* 0x0007fff8ff087807 */ /* 0x000fc40003000000 */
[----:B------:R-:W-:Y:S02]  /*25d0*/  ISETP.GE.U32.AND P0, PT, R12, 0x7fffffa6, PT ;  /* 0x7fffffa60c00780c */ /* 0x000fe40003f06070 */
[----:B------:R-:W-:Y:S02]  /*25e0*/  SEL R12, RZ, 0x7fff8, P4 ;  /* 0x0007fff8ff0c7807 */ /* 0x000fe40002000000 */
[----:B------:R-:W-:Y:S01]  /*25f0*/  ISETP.GE.U32.AND P6, PT, R15, 0x7fffffa7, PT ;  /* 0x7fffffa70f00780c */ /* 0x000fe20003fc6070 */
[----:B------:R-:W-:Y:S01]  /*2600*/  VIADD R15, R4, 0xffffffe1 ;  /* 0xffffffe1040f7836 */ /* 0x000fe20000000000 */
[----:B------:R-:W-:Y:S01]  /*2610*/  ISETP.GE.U32.AND P4, PT, R16, 0x7fffffa8, PT ;  /* 0x7fffffa81000780c */ /* 0x000fe20003f86070 */
[----:B------:R-:W-:Y:S01]  /*2620*/  VIADD R16, R4, 0xffffffe0 ;  /* 0xffffffe004107836 */ /* 0x000fe20000000000 */
[----:B------:R-:W-:Y:S02]  /*2630*/  SEL R17, RZ, 0x1, P5 ;  /* 0x00000001ff117807 */ /* 0x000fe40002800000 */
[----:B------:R-:W-:-:S02]  /*2640*/  SEL R18, RZ, 0x1fffe, P0 ;  /* 0x0001fffeff127807 */ /* 0x000fc40000000000 */
[----:B------:R-:W-:Y:S02]  /*2650*/  ISETP.GE.U32.AND P5, PT, R15, 0x7fffffa2, PT ;  /* 0x7fffffa20f00780c */ /* 0x000fe40003fa6070 */
[----:B------:R-:W-:Y:S01]  /*2660*/  ISETP.GE.U32.AND P0, PT, R16, 0x7fffffa1, PT ;  /* 0x7fffffa11000780c */ /* 0x000fe20003f06070 */
[----:B------:R-:W-:Y:S01]  /*2670*/  IMAD.IADD R17, R17, 0x1, R18 ;  /* 0x0000000111117824 */ /* 0x000fe200078e0212 */
[----:B------:R-:W-:Y:S02]  /*2680*/  SEL R16, RZ, 0x7fff8, P4 ;  /* 0x0007fff8ff107807 */ /* 0x000fe40002000000 */
[----:B------:R-:W-:Y:S02]  /*2690*/  ISETP.GE.U32.AND P4, PT, R20, 0x7fffffa3, PT ;  /* 0x7fffffa31400780c */ /* 0x000fe40003f86070 */
[----:B------:R-:W-:Y:S02]  /*26a0*/  SEL R20, RZ, 0x1fffe, P5 ;  /* 0x0001fffeff147807 */ /* 0x000fe40002800000 */
[----:B------:R-:W-:-:S02]  /*26b0*/  ISETP.GE.U32.AND P5, PT, R19, 0x7fffffa4, PT ;  /* 0x7fffffa41300780c */ /* 0x000fc40003fa6070 */
[----:B------:R-:W-:Y:S02]  /*26c0*/  SEL R19, RZ, 0x1, P0 ;  /* 0x00000001ff137807 */ /* 0x000fe40000000000 */
[----:B------:R-:W-:Y:S02]  /*26d0*/  LOP3.LUT R13, R13, 0x3, RZ, 0xc0, !PT ;  /* 0x000000030d0d7812 */ /* 0x000fe400078ec0ff */
[----:B------:R-:W-:Y:S01]  /*26e0*/  LOP3.LUT R9, R9, 0x3, RZ, 0xc0, !PT ;  /* 0x0000000309097812 */ /* 0x000fe200078ec0ff */
[----:B------:R-:W-:Y:S01]  /*26f0*/  IMAD.IADD R20, R19, 0x1, R20 ;  /* 0x0000000113147824 */ /* 0x000fe200078e0214 */
[----:B------:R-:W-:Y:S02]  /*2700*/  SEL R19, RZ, 0x7fff8, P5 ;  /* 0x0007fff8ff137807 */ /* 0x000fe40002800000 */
[----:B------:R-:W-:Y:S02]  /*2710*/  IADD3 R11, PT, PT, R13, R12, R11 ;  /* 0x0000000c0d0b7210 */ /* 0x000fe40007ffe00b */
[----:B------:R-:W-:-:S02]  /*2720*/  SEL R10, RZ, 0x4, P4 ;  /* 0x00000004ff0a7807 */ /* 0x000fc40002000000 */
[----:B------:R-:W-:Y:S02]  /*2730*/  ISETP.GE.AND P5, PT, R0, RZ, PT ;  /* 0x000000ff0000720c */ /* 0x000fe40003fa6270 */
[----:B------:R-:W-:Y:S02]  /*2740*/  LOP3.LUT R20, R20, 0x3, RZ, 0xc0, !PT ;  /* 0x0000000314147812 */ /* 0x000fe400078ec0ff */
[----:B------:R-:W-:Y:S02]  /*2750*/  ISETP.NE.AND P4, PT, R30, RZ, PT ;  /* 0x000000ff1e00720c */ /* 0x000fe40003f85270 */
[----:B------:R-:W-:Y:S01]  /*2760*/  IADD3 R7, PT, PT, R9, R8, R7 ;  /* 0x0000000809077210 */ /* 0x000fe20007ffe007 */
[----:B------:R-:W-:Y:S01]  /*2770*/  IMAD.MOV.U32 R8, RZ, RZ, R6 ;  /* 0x000000ffff087224 */ /* 0x000fe200078e0006 */
[----:B------:R-:W-:Y:S01]  /*2780*/  SEL R15, RZ, 0x4, P6 ;  /* 0x00000004ff0f7807 */ /* 0x000fe20003000000 */
[----:B------:R-:W-:Y:S01]  /*2790*/  IMAD.SHL.U32 R6, R11, 0x100, RZ ;  /* 0x000001000b067824 */ /* 0x000fe200078e00ff */
[----:B------:R-:W-:Y:S01]  /*27a0*/  IADD3 R10, PT, PT, R20, R19, R10 ;  /* 0x00000013140a7210 */ /* 0x000fe20007ffe00a */
[----:B------:R-:W-:Y:S01]  /*27b0*/  VIADD R9, R4, 0xffffffff ;  /* 0xffffffff04097836 */ /* 0x000fe20000000000 */
[----:B------:R-:W-:Y:S01]  /*27c0*/  LOP3.LUT R17, R17, 0x3, RZ, 0xc0, !PT ;  /* 0x0000000311117812 */ /* 0x000fe200078ec0ff */
[----:B------:R-:W-:Y:S01]  /*27d0*/  @!P5 IMAD.MOV R8, RZ, RZ, -R8 ;  /* 0x000000ffff08d224 */ /* 0x000fe200078e0a08 */
[----:B------:R-:W-:-:S02]  /*27e0*/  LOP3.LUT R10, R10, 0xf, RZ, 0xc0, !PT ;  /* 0x0000000f0a0a7812 */ /* 0x000fc400078ec0ff */
[----:B------:R-:W-:Y:S02]  /*27f0*/  IADD3 R15, PT, PT, R17, R16, R15 ;  /* 0x00000010110f7210 */ /* 0x000fe40007ffe00f */
[----:B------:R-:W-:Y:S02]  /*2800*/  LOP3.LUT R6, R6, 0xf00, RZ, 0xe2, !PT ;  /* 0x00000f0006067812 */ /* 0x000fe400078ee2ff */
[----:B------:R-:W-:Y:S01]  /*2810*/  @!P4 LOP3.LUT R8, RZ, R30, RZ, 0x33, !PT ;  /* 0x0000001eff08c212 */ /* 0x000fe200078e33ff */
[----:B------:R-:W-:Y:S02]  /*2820*/  IMAD R10, R15, 0x10, R10 ;  /* 0x000000100f0a7824 */ /* 0x000fe400078e020a */
[----:B------:R-:W-:Y:S01]  /*2830*/  IMAD R6, R7, 0x1000, R6 ;  /* 0x0000100007067824 */ /* 0x000fe200078e0206 */
[----:B---3--:R-:W-:Y:S06]  /*2840*/  BRA.U UP0, `(.L_x_5) ;  /* 0x0000000100187547 */ /* 0x008fec000b800000 */
[----:B------:R-:W-:Y:S01]  /*2850*/  ELECT P4, URZ, PT ;  /* 0x0000000000ff782f */ /* 0x000fe20003880000 */
[----:B------:R-:W-:Y:S01]  /*2860*/  IMAD.MOV.U32 R7, RZ, RZ, 0x1 ;  /* 0x00000001ff077424 */ /* 0x000fe200078e00ff */
[----:B------:R-:W-:Y:S01]  /*2870*/  UMOV UR5, 0x40 ;  /* 0x0000004000057882 */ /* 0x000fe20000000000 */
[----:B------:R-:W-:Y:S01]  /*2880*/  UVIRTCOUNT.DEALLOC.SMPOOL 0x80 ;  /* 0x000000800000784c */ /* 0x000fe20000000000 */
[----:B------:R-:W-:-:S09]  /*2890*/  ULEA UR5, UR4, UR5, 0x18 ;  /* 0x0000000504057291 */ /* 0x000fd2000f8ec0ff */
[----:B------:R0:W-:Y:S03]  /*28a0*/  @P4 STS.U8 [UR5], R7 ;  /* 0x00000007ff004988 */ /* 0x0001e60008000005 */
.L_x_5:
[----:B------:R-:W-:Y:S01]  /*28b0*/  UIADD3 UR10, UPT, UPT, UR8, UR10, URZ ;  /* 0x0000000a080a7290 */ /* 0x000fe2000fffe0ff */
[----:B------:R-:W-:Y:S01]  /*28c0*/  IMAD R115, R8, R5, RZ ;  /* 0x0000000508737224 */ /* 0x000fe200078e02ff */
[----:B------:R-:W-:Y:S01]  /*28d0*/  VOTEU.ALL UP1, P2 ;  /* 0x0000000000ff7886 */ /* 0x000fe20001020000 */
[----:B------:R-:W-:Y:S01]  /*28e0*/  VOTEU.ALL UP2, P2 ;  /* 0x0000000000ff7886 */ /* 0x000fe20001040000 */
[----:B------:R-:W-:Y:S01]  /*28f0*/  LOP3.LUT R5, R10, 0xff, RZ, 0xc0, !PT ;  /* 0x000000ff0a057812 */ /* 0x000fe200078ec0ff */
[----:B------:R-:W-:Y:S01]  /*2900*/  IMAD.SHL.U32 R114, R115, 0x2, RZ ;  /* 0x0000000273727824 */ /* 0x000fe200078e00ff */
[----:B------:R-:W-:Y:S01]  /*2910*/  ISETP.GE.U32.AND P4, PT, R9, 0x7fffffc0, PT ;  /* 0x7fffffc00900780c */ /* 0x000fe20003f86070 */
[----:B------:R-:W-:-:S04]  /*2920*/  @!UP1 UIADD3 UR4, UPT, UPT, -UR7, 0x100000, URZ ;  /* 0x0010000007049890 */ /* 0x000fc8000fffe1ff */
[----:B------:R-:W-:Y:S02]  /*2930*/  @!UP1 USHF.L.U32 UR5, UR4, 0xb, URZ ;  /* 0x0000000b04059899 */ /* 0x000fe400080006ff */
[----:B------:R-:W-:Y:S01]  /*2940*/  @!UP1 USHF.L.U32 UR4, UR4, 0x1, URZ ;  /* 0x0000000104049899 */ /* 0x000fe200080006ff */
[----:B------:R-:W-:Y:S01]  /*2950*/  STTM.x64 tmem[UR10], RZ ;  /* 0x000000ff000079ed */ /* 0x000fe2000834000a */
[----:B------:R-:W1:Y:S02]  /*2960*/  FENCE.VIEW.ASYNC.T ;  /* 0x00000000000073c6 */ /* 0x000e640000000200 */
[----:B-1----:R-:W-:Y:S01]  /*2970*/  BAR.SYNC.DEFER_BLOCKING 0x0 ;  /* 0x0000000000007b1d */ /* 0x002fe20000010000 */
[----:B------:R-:W-:Y:S01]  /*2980*/  IMAD.IADD R5, R6, 0x1, R5 ;  /* 0x0000000106057824 */ /* 0x000fe200078e0205 */
[C---:B------:R-:W-:Y:S01]  /*2990*/  IADD3 R117, P5, PT, R114.reuse, UR12, RZ ;  /* 0x0000000c72757c10 */ /* 0x040fe2000ffbe0ff */
[----:B------:R-:W-:Y:S01]  /*29a0*/  VIADD R74, R114, UR12 ;  /* 0x0000000c724a7c36 */ /* 0x000fe20008000000 */
[----:B------:R-:W-:-:S02]  /*29b0*/  PRMT R120, RZ, 0x7610, R120 ;  /* 0x00007610ff787816 */ /* 0x000fc40000000078 */
[----:B------:R-:W1:Y:S02]  /*29c0*/  FENCE.VIEW.ASYNC.S ;  /* 0x00000000000073c6 */ /* 0x000e640000000000 */
[----:B-1----:R1:W2:Y:S01]  /*29d0*/  @!UP2 SYNCS.EXCH.64 URZ, [UR6], UR4 ;  /* 0x0000000406ffa5b2 */ /* 0x0022a20008000100 */
[----:B------:R-:W-:Y:S02]  /*29e0*/  LOP3.LUT R116, R5, 0xffff, RZ, 0xc0, !PT ;  /* 0x0000ffff05747812 */ /* 0x000fe400078ec0ff */
[----:B------:R-:W-:Y:S01]  /*29f0*/  LEA.HI.X.SX32 R75, R115, UR13, 0x1, P5 ;  /* 0x0000000d734b7c11 */ /* 0x000fe2000a8f0eff */
[----:B--2---:R-:W-:Y:S01]  /*2a00*/  BAR.SYNC.DEFER_BLOCKING 0x0 ;  /* 0x0000000000007b1d */ /* 0x004fe20000010000 */
[C---:B------:R-:W-:Y:S01]  /*2a10*/  IMAD R17, R214.reuse, 0x12, RZ ;  /* 0x00000012d6117824 */ /* 0x040fe200078e02ff */
[----:B------:R-:W-:Y:S01]  /*2a20*/  SHF.R.U32.HI R8, RZ, 0xf, R116 ;  /* 0x0000000fff087819 */ /* 0x000fe20000011674 */
[C---:B------:R-:W-:Y:S02]  /*2a30*/  IMAD.SHL.U32 R100, R214.reuse, 0x2, RZ ;  /* 0x00000002d6647824 */ /* 0x040fe400078e00ff */
[----:B------:R-:W-:Y:S01]  /*2a40*/  IMAD R5, R214, 0x9, RZ ;  /* 0x00000009d6057824 */ /* 0x000fe200078e02ff */
[----:B------:R-:W-:-:S02]  /*2a50*/  LOP3.LUT P5, RZ, R8, 0x1, RZ, 0xc0, !PT ;  /* 0x0000000108ff7812 */ /* 0x000fc400078ac0ff */
[----:B------:R-:W-:Y:S02]  /*2a60*/  IADD3 R10, P6, PT, R17, R117, RZ ;  /* 0x00000075110a7210 */ /* 0x000fe40007fde0ff */
[----:B------:R-:W-:Y:S02]  /*2a70*/  PRMT R118, RZ, 0x7610, R118 ;  /* 0x00007610ff767816 */ /* 0x000fe40000000076 */
[----:B------:R-:W-:Y:S01]  /*2a80*/  PRMT R94, RZ, 0x7610, R94 ;  /* 0x00007610ff5e7816 */ /* 0x000fe2000000005e */
[----:B------:R-:W-:Y:S01]  /*2a90*/  VIADD R15, R4, 0xfffffffe ;  /* 0xfffffffe040f7836 */ /* 0x000fe20000000000 */
[----:B------:R-:W-:Y:S01]  /*2aa0*/  SHF.R.U32.HI R8, RZ, 0xe, R116 ;  /* 0x0000000eff087819 */ /* 0x000fe20000011674 */
[----:B------:R-:W-:Y:S01]  /*2ab0*/  IMAD R9, R214, 0x11, RZ ;  /* 0x00000011d6097824 */ /* 0x000fe200078e02ff */
[----:B------:R-:W-:Y:S02]  /*2ac0*/  LEA.HI.X.SX32 R11, R5, R75, 0x1, P6 ;  /* 0x0000004b050b7211 */ /* 0x000fe400030f0eff */
[----:B------:R-:W-:-:S02]  /*2ad0*/  PRMT R87, RZ, 0x7610, R87 ;  /* 0x00007610ff577816 */ /* 0x000fc40000000057 */
[----:B------:R-:W-:Y:S02]  /*2ae0*/  PRMT R86, RZ, 0x7610, R86 ;  /* 0x00007610ff567816 */ /* 0x000fe40000000056 */
[----:B------:R-:W-:Y:S02]  /*2af0*/  PRMT R85, RZ, 0x7610, R85 ;  /* 0x00007610ff557816 */ /* 0x000fe40000000055 */
[----:B------:R-:W-:Y:S01]  /*2b00*/  PRMT R99, RZ, 0x7610, R99 ;  /* 0x00007610ff637816 */ /* 0x000fe20000000063 */
[----:B------:R-:W5:Y:S01]  /*2b10*/  @!P4 LDG.E.U16 R120, desc[UR22][R74.64] ;  /* 0x000000164a78c981 */ /* 0x000f62000c1e1500 */
[C---:B------:R-:W-:Y:S01]  /*2b20*/  LEA R6, P4, R214.reuse, R117, 0x2 ;  /* 0x00000075d6067211 */ /* 0x040fe200078810ff */
[----:B------:R-:W-:Y:S01]  /*2b30*/  IMAD.SHL.U32 R5, R214, 0x10, RZ ;  /* 0x00000010d6057824 */ /* 0x000fe200078e00ff */
[----:B------:R-:W-:Y:S01]  /*2b40*/  PRMT R84, RZ, 0x7610, R84 ;  /* 0x00007610ff547816 */ /* 0x000fe20000000054 */
[----:B------:R-:W5:Y:S01]  /*2b50*/  @!P3 LDG.E.U16 R94, desc[UR22][R10.64] ;  /* 0x000000160a5eb981 */ /* 0x000f62000c1e1500 */
[----:B0-----:R-:W-:Y:S01]  /*2b60*/  LEA.HI.X.SX32 R7, R100, R75, 0x1, P4 ;  /* 0x0000004b64077211 */ /* 0x001fe200020f0eff */
[----:B------:R-:W-:Y:S01]  /*2b70*/  IMAD.SHL.U32 R101, R214, 0x4, RZ ;  /* 0x00000004d6657824 */ /* 0x000fe200078e00ff */
[----:B------:R-:W-:Y:S01]  /*2b80*/  LOP3.LUT P4, RZ, R8, 0x1, RZ, 0xc0, !PT ;  /* 0x0000000108ff7812 */ /* 0x000fe2000788c0ff */
[----:B------:R-:W-:-:S02]  /*2b90*/  IMAD R8, R214, 0x22, RZ ;  /* 0x00000022d6087824 */ /* 0x000fc400078e02ff */
[C---:B------:R-:W-:Y:S01]  /*2ba0*/  IMAD.SHL.U32 R102, R214.reuse, 0x8, RZ ;  /* 0x00000008d6667824 */ /* 0x040fe200078e00ff */
[----:B------:R0:W5:Y:S01]  /*2bb0*/  @!P1 LDG.E.U16 R118, desc[UR22][R6.64] ;  /* 0x0000001606769981 */ /* 0x000162000c1e1500 */
[CC--:B------:R-:W-:Y:S01]  /*2bc0*/  LEA R12, P1, R214.reuse, R117.reuse, 0x5 ;  /* 0x00000075d60c7211 */ /* 0x0c0fe200078228ff */
[----:B------:R-:W-:Y:S01]  /*2bd0*/  IMAD R103, R214, 0xa, RZ ;  /* 0x0000000ad6677824 */ /* 0x000fe200078e02ff */
[----:B------:R-:W-:Y:S02]  /*2be0*/  IADD3 R14, P3, PT, R8, R117, RZ ;  /* 0x00000075080e7210 */ /* 0x000fe40007f7e0ff */
[----:B------:R-:W-:Y:S01]  /*2bf0*/  PRMT R98, RZ, 0x7610, R98 ;  /* 0x00007610ff627816 */ /* 0x000fe20000000062 */
[C---:B------:R-:W-:Y:S01]  /*2c00*/  IMAD R104, R214.reuse, 0x5, RZ ;  /* 0x00000005d6687824 */ /* 0x040fe200078e02ff */
[----:B------:R-:W-:Y:S02]  /*2c10*/  SHF.R.U32.HI R16, RZ, 0xd, R116 ;  /* 0x0000000dff107819 */ /* 0x000fe40000011674 */
[----:B------:R-:W-:Y:S01]  /*2c20*/  PRMT R93, RZ, 0x7610, R93 ;  /* 0x00007610ff5d7816 */ /* 0x000fe2000000005d */
[----:B0-----:R-:W-:Y:S01]  /*2c30*/  IMAD R7, R214, 0x24, RZ ;  /* 0x00000024d6077824 */ /* 0x001fe200078e02ff */
[----:B------:R-:W-:-:S02]  /*2c40*/  LEA.HI.X.SX32 R13, R5, R75, 0x1, P1 ;  /* 0x0000004b050d7211 */ /* 0x000fc400008f0eff */
[----:B------:R-:W-:Y:S02]  /*2c50*/  PRMT R97, RZ, 0x7610, R97 ;  /* 0x00007610ff617816 */ /* 0x000fe40000000061 */
[----:B------:R-:W-:Y:S01]  /*2c60*/  PRMT R92, RZ, 0x7610, R92 ;  /* 0x00007610ff5c7816 */ /* 0x000fe2000000005c */
[C---:B------:R-:W-:Y:S01]  /*2c70*/  IMAD R6, R214.reuse, 0x26, RZ ;  /* 0x00000026d6067824 */ /* 0x040fe200078e02ff */
[----:B------:R-:W-:Y:S01]  /*2c80*/  ISETP.GE.U32.AND P1, PT, R15, 0x7fffffbf, PT ;  /* 0x7fffffbf0f00780c */ /* 0x000fe20003f26070 */
[----:B------:R0:W5:Y:S01]  /*2c90*/  @P5 LDG.E.U16 R87, desc[UR22][R12.64] ;  /* 0x000000160c575981 */ /* 0x000162000c1e1500 */
[----:B------:R-:W-:Y:S02]  /*2ca0*/  LEA.HI.X.SX32 R15, R9, R75, 0x1, P3 ;  /* 0x0000004b090f7211 */ /* 0x000fe400018f0eff */
[----:B------:R-:W-:Y:S02]  /*2cb0*/  PRMT R83, RZ, 0x7610, R83 ;  /* 0x00007610ff537816 */ /* 0x000fe40000000053 */
[----:B------:R-:W-:Y:S01]  /*2cc0*/  PRMT R82, RZ, 0x7610, R82 ;  /* 0x00007610ff527816 */ /* 0x000fe20000000052 */
[----:B------:R-:W5:Y:S01]  /*2cd0*/  @P4 LDG.E.U16 R86, desc[UR22][R14.64] ;  /* 0x000000160e564981 */ /* 0x000f62000c1e1500 */
[----:B------:R-:W-:Y:S01]  /*2ce0*/  SHF.R.U32.HI R5, RZ, 0xc, R116 ;  /* 0x0000000cff057819 */ /* 0x000fe20000011674 */
[----:B------:R-:W-:Y:S01]  /*2cf0*/  IMAD R105, R214, 0xb, RZ ;  /* 0x0000000bd6697824 */ /* 0x000fe200078e02ff */
[----:B------:R-:W-:-:S02]  /*2d00*/  LOP3.LUT P6, RZ, R16, 0x1, RZ, 0xc0, !PT ;  /* 0x0000000110ff7812 */ /* 0x000fc400078cc0ff */
[----:B------:R-:W-:Y:S02]  /*2d10*/  PRMT R91, RZ, 0x7610, R91 ;  /* 0x00007610ff5b7816 */ /* 0x000fe4000000005b */
[----:B------:R-:W-:Y:S01]  /*2d20*/  PRMT R81, RZ, 0x7610, R81 ;  /* 0x00007610ff517816 */ /* 0x000fe20000000051 */
[C---:B------:R-:W-:Y:S01]  /*2d30*/  IMAD R106, R214.reuse, 0x6, RZ ;  /* 0x00000006d66a7824 */ /* 0x040fe200078e02ff */
[-C--:B------:R-:W-:Y:S01]  /*2d40*/  IADD3 R16, P5, PT, R7, R117.reuse, RZ ;  /* 0x0000007507107210 */ /* 0x080fe20007fbe0ff */
[C---:B------:R-:W-:Y:S01]  /*2d50*/  IMAD R107, R214.reuse, 0x3, RZ ;  /* 0x00000003d66b7824 */ /* 0x040fe200078e02ff */
[----:B------:R-:W-:Y:S01]  /*2d60*/  LOP3.LUT P3, RZ, R5, 0x1, RZ, 0xc0, !PT ;  /* 0x0000000105ff7812 */ /* 0x000fe2000786c0ff */
[----:B------:R-:W-:Y:S01]  /*2d70*/  IMAD R5, R214, 0x13, RZ ;  /* 0x00000013d6057824 */ /* 0x000fe200078e02ff */
[----:B------:R-:W-:Y:S01]  /*2d80*/  IADD3 R18, P4, PT, R6, R117, RZ ;  /* 0x0000007506127210 */ /* 0x000fe20007f9e0ff */
[----:B------:R-:W-:Y:S01]  /*2d90*/  IMAD R108, R214, 0xc, RZ ;  /* 0x0000000cd66c7824 */ /* 0x000fe200078e02ff */
[----:B------:R-:W-:Y:S01]  /*2da0*/  LEA.HI.X.SX32 R17, R17, R75, 0x1, P5 ;  /* 0x0000004b11117211 */ /* 0x000fe200028f0eff */
[----:B------:R-:W-:Y:S01]  /*2db0*/  VIADD R9, R4, 0xfffffffb ;  /* 0xfffffffb04097836 */ /* 0x000fe20000000000 */
[----:B------:R-:W-:-:S02]  /*2dc0*/  IADD3 R10, P5, PT, R100, R117, RZ ;  /* 0x00000075640a7210 */ /* 0x000fc40007fbe0ff */
[----:B------:R-:W-:Y:S01]  /*2dd0*/  PRMT R80, RZ, 0x7610, R80 ;  /* 0x00007610ff507816 */ /* 0x000fe20000000050 */
[----:B------:R2:W5:Y:S01]  /*2de0*/  @P6 LDG.E.U16 R85, desc[UR22][R16.64] ;  /* 0x0000001610556981 */ /* 0x000562000c1e1500 */
[-C--:B------:R-:W-:Y:S01]  /*2df0*/  LEA.HI.X.SX32 R19, R5, R75.reuse, 0x1, P4 ;  /* 0x0000004b05137211 */ /* 0x080fe200020f0eff */
[----:B------:R-:W-:Y:S01]  /*2e00*/  VIADD R5, R4, 0xfffffff7 ;  /* 0xfffffff704057836 */ /* 0x000fe20000000000 */
[C---:B------:R-:W-:Y:S02]  /*2e10*/  LEA.HI.X.SX32 R11, R214.reuse, R75, 0x1, P5 ;  /* 0x0000004bd60b7211 */ /* 0x040fe400028f0eff */
[----:B------:R-:W-:Y:S01]  /*2e20*/  PRMT R96, RZ, 0x7610, R96 ;  /* 0x00007610ff607816 */ /* 0x000fe20000000060 */
[----:B------:R3:W5:Y:S01]  /*2e30*/  @P3 LDG.E.U16 R84, desc[UR22][R18.64] ;  /* 0x0000001612543981 */ /* 0x000762000c1e1500 */
[----:B------:R-:W-:Y:S01]  /*2e40*/  ISETP.GE.U32.AND P4, PT, R9, 0x7fffffbc, PT ;  /* 0x7fffffbc0900780c */ /* 0x000fe20003f86070 */
[----:B------:R-:W-:Y:S01]  /*2e50*/  IMAD R33, R214, 0x30, RZ ;  /* 0x00000030d6217824 */ /* 0x000fe200078e02ff */
[----:B------:R-:W-:Y:S01]  /*2e60*/  ISETP.GE.U32.AND P6, PT, R5, 0x7fffffb8, PT ;  /* 0x7fffffb80500780c */ /* 0x000fe20003fc6070 */
[----:B------:R-:W-:Y:S01]  /*2e70*/  VIADD R5, R4, 0xfffffffa ;  /* 0xfffffffa04057836 */ /* 0x000fe20000000000 */
[----:B------:R-:W5:Y:S01]  /*2e80*/  @!P1 LDG.E.U16 R99, desc[UR22][R10.64] ;  /* 0x000000160a639981 */ /* 0x000f62000c1e1500 */
[-C--:B0-----:R-:W-:Y:S01]  /*2e90*/  LEA R12, P1, R214, R117.reuse, 0x3 ;  /* 0x00000075d60c7211 */ /* 0x081fe200078218ff */
[----:B------:R-:W-:Y:S01]  /*2ea0*/  VIADD R9, R4, 0xfffffff5 ;  /* 0xfffffff504097836 */ /* 0x000fe20000000000 */
[----:B--2---:R-:W-:-:S02]  /*2eb0*/  LEA R16, P5, R214, R117, 0x4 ;  /* 0x00000075d6107211 */ /* 0x004fc400078a20ff */
[----:B------:R-:W-:Y:S01]  /*2ec0*/  PRMT R90, RZ, 0x7610, R90 ;  /* 0x00007610ff5a7816 */ /* 0x000fe2000000005a */
[C---:B------:R-:W-:Y:S01]  /*2ed0*/  IMAD R37, R214.reuse, 0x32, RZ ;  /* 0x00000032d6257824 */ /* 0x040fe200078e02ff */
[----:B------:R-:W-:Y:S01]  /*2ee0*/  ISETP.GE.U32.AND P3, PT, R5, 0x7fffffbb, PT ;  /* 0x7fffffbb0500780c */ /* 0x000fe20003f66070 */
[----:B------:R-:W-:Y:S01]  /*2ef0*/  IMAD R74, R214, 0x14, RZ ;  /* 0x00000014d64a7824 */ /* 0x000fe200078e02ff */
[-C--:B------:R-:W-:Y:S01]  /*2f00*/  LEA.HI.X.SX32 R13, R101, R75.reuse, 0x1, P1 ;  /* 0x0000004b650d7211 */ /* 0x080fe200008f0eff */
[----:B------:R-:W-:Y:S01]  /*2f10*/  VIADD R22, R4, 0xfffffff2 ;  /* 0xfffffff204167836 */ /* 0x000fe20000000000 */
[----:B------:R-:W-:Y:S02]  /*2f20*/  LEA.HI.X.SX32 R17, R102, R75, 0x1, P5 ;  /* 0x0000004b66117211 */ /* 0x000fe400028f0eff */
[----:B------:R-:W-:Y:S01]  /*2f30*/  PRMT R79, RZ, 0x7610, R79 ;  /* 0x00007610ff4f7816 */ /* 0x000fe2000000004f */
[----:B------:R-:W5:Y:S01]  /*2f40*/  @!P4 LDG.E.U16 R98, desc[UR22][R12.64] ;  /* 0x000000160c62c981 */ /* 0x000f62000c1e1500 */
[----:B------:R-:W-:-:S02]  /*2f50*/  ISETP.GE.U32.AND P5, PT, R9, 0x7fffffb6, PT ;  /* 0x7fffffb60900780c */ /* 0x000fc40003fa6070 */
[----:B------:R-:W-:Y:S01]  /*2f60*/  PRMT R78, RZ, 0x7610, R78 ;  /* 0x00007610ff4e7816 */ /* 0x000fe2000000004e */
[----:B------:R0:W5:Y:S01]  /*2f70*/  @!P6 LDG.E.U16 R93, desc[UR22][R16.64] ;  /* 0x00000016105de981 */ /* 0x000162000c1e1500 */
[-C--:B------:R-:W-:Y:S01]  /*2f80*/  IADD3 R14, P1, PT, R103, R117.reuse, RZ ;  /* 0x00000075670e7210 */ /* 0x080fe20007f3e0ff */
[C---:B------:R-:W-:Y:S01]  /*2f90*/  IMAD R41, R214.reuse, 0x34, RZ ;  /* 0x00000034d6297824 */ /* 0x040fe200078e02ff */
[--C-:B------:R-:W-:Y:S01]  /*2fa0*/  SHF.R.U32.HI R9, RZ, 0xb, R116.reuse ;  /* 0x0000000bff097819 */ /* 0x100fe20000011674 */
[----:B------:R-:W-:Y:S01]  /*2fb0*/  IMAD R109, R214, 0xd, RZ ;  /* 0x0000000dd66d7824 */ /* 0x000fe200078e02ff */
[----:B---3--:R-:W-:Y:S02]  /*2fc0*/  IADD3 R18, P4, PT, R74, R117, RZ ;  /* 0x000000754a127210 */ /* 0x008fe40007f9e0ff */
[----:B------:R-:W-:Y:S01]  /*2fd0*/  PRMT R89, RZ, 0x7610, R89 ;  /* 0x00007610ff597816 */ /* 0x000fe20000000059 */
[----:B------:R-:W-:Y:S01]  /*2fe0*/  IMAD R45, R214, 0x36, RZ ;  /* 0x00000036d62d7824 */ /* 0x000fe200078e02ff */
[----:B------:R-:W-:Y:S01]  /*2ff0*/  LEA.HI.X.SX32 R15, R104, R75, 0x1, P1 ;  /* 0x0000004b680f7211 */ /* 0x000fe200008f0eff */
[----:B0-----:R-:W-:Y:S01]  /*3000*/  IMAD R17, R214, 0x28, RZ ;  /* 0x00000028d6117824 */ /* 0x001fe200078e02ff */
[----:B------:R-:W-:-:S02]  /*3010*/  SHF.R.U32.HI R5, RZ, 0xa, R116 ;  /* 0x0000000aff057819 */ /* 0x000fc40000011674 */
[----:B------:R-:W-:Y:S01]  /*3020*/  PRMT R77, RZ, 0x7610, R77 ;  /* 0x00007610ff4d7816 */ /* 0x000fe2000000004d */
[C---:B------:R-:W-:Y:S01]  /*3030*/  IMAD R10, R214.reuse, 0x2a, RZ ;  /* 0x0000002ad60a7824 */ /* 0x040fe200078e02ff */
[----:B------:R-:W-:Y:S01]  /*3040*/  LOP3.LUT P1, RZ, R9, 0x1, RZ, 0xc0, !PT ;  /* 0x0000000109ff7812 */ /* 0x000fe2000782c0ff */
[----:B------:R0:W5:Y:S01]  /*3050*/  @!P3 LDG.E.U16 R97, desc[UR22][R14.64] ;  /* 0x000000160e61b981 */ /* 0x000162000c1e1500 */
[----:B------:R-:W-:Y:S01]  /*3060*/  LEA.HI.X.SX32 R19, R103, R75, 0x1, P4 ;  /* 0x0000004b67137211 */ /* 0x000fe200020f0eff */
[C---:B------:R-:W-:Y:S01]  /*3070*/  IMAD R110, R214.reuse, 0xe, RZ ;  /* 0x0000000ed66e7824 */ /* 0x040fe200078e02ff */
[----:B------:R-:W-:Y:S01]  /*3080*/  LOP3.LUT P4, RZ, R5, 0x1, RZ, 0xc0, !PT ;  /* 0x0000000105ff7812 */ /* 0x000fe2000788c0ff */
[----:B------:R-:W-:Y:S01]  /*3090*/  IMAD R111, R214, 0x7, RZ ;  /* 0x00000007d66f7824 */ /* 0x000fe200078e02ff */
[-C--:B------:R-:W-:Y:S01]  /*30a0*/  IADD3 R12, P3, PT, R17, R117.reuse, RZ ;  /* 0x00000075110c7210 */ /* 0x080fe20007f7e0ff */
[----:B------:R2:W5:Y:S01]  /*30b0*/  @!P5 LDG.E.U16 R92, desc[UR22][R18.64] ;  /* 0x00000016125cd981 */ /* 0x000562000c1e1500 */
[----:B------:R-:W-:Y:S01]  /*30c0*/  VIADD R11, R4, 0xfffffff4 ;  /* 0xfffffff4040b7836 */ /* 0x000fe20000000000 */
[----:B------:R-:W-:Y:S01]  /*30d0*/  IADD3 R20, P5, PT, R10, R117, RZ ;  /* 0x000000750a147210 */ /* 0x000fe20007fbe0ff */
[----:B------:R-:W-:Y:S01]  /*30e0*/  IMAD R5, R214, 0x15, RZ ;  /* 0x00000015d6057824 */ /* 0x000fe200078e02ff */
[----:B------:R-:W-:Y:S01]  /*30f0*/  LEA.HI.X.SX32 R13, R74, R75, 0x1, P3 ;  /* 0x0000004b4a0d7211 */ /* 0x000fe200018f0eff */
[----:B------:R-:W-:Y:S01]  /*3100*/  IMAD R74, R214, 0x16, RZ ;  /* 0x00000016d64a7824 */ /* 0x000fe200078e02ff */
[----:B------:R-:W-:-:S02]  /*3110*/  SHF.R.U32.HI R9, RZ, 0x9, R116 ;  /* 0x00000009ff097819 */ /* 0x000fc40000011674 */
[----:B------:R-:W-:Y:S01]  /*3120*/  PRMT R76, RZ, 0x7610, R76 ;  /* 0x00007610ff4c7816 */ /* 0x000fe2000000004c */
[----:B------:R-:W5:Y:S01]  /*3130*/  @P1 LDG.E.U16 R83, desc[UR22][R12.64] ;  /* 0x000000160c531981 */ /* 0x000f62000c1e1500 */
[----:B------:R-:W-:Y:S01]  /*3140*/  ISETP.GE.U32.AND P3, PT, R11, 0x7fffffb5, PT ;  /* 0x7fffffb50b00780c */ /* 0x000fe20003f66070 */
[----:B------:R-:W-:Y:S01]  /*3150*/  IMAD R11, R214, 0x2c, RZ ;  /* 0x0000002cd60b7824 */ /* 0x000fe200078e02ff */
[----:B------:R-:W-:Y:S02]  /*3160*/  LEA.HI.X.SX32 R21, R5, R75, 0x1, P5 ;  /* 0x0000004b05157211 */ /* 0x000fe400028f0eff */
[----:B------:R-:W-:Y:S01]  /*3170*/  PRMT R95, RZ, 0x7610, R95 ;  /* 0x00007610ff5f7816 */ /* 0x000fe2000000005f */
[C---:B------:R-:W-:Y:S01]  /*3180*/  VIADD R26, R4.reuse, 0xffffffc3 ;  /* 0xffffffc3041a7836 */ /* 0x040fe20000000000 */
[----:B------:R-:W-:Y:S01]  /*3190*/  LOP3.LUT P5, RZ, R9, 0x1, RZ, 0xc0, !PT ;  /* 0x0000000109ff7812 */ /* 0x000fe200078ac0ff */
[----:B------:R-:W-:Y:S01]  /*31a0*/  VIADD R9, R4, 0xfffffffc ;  /* 0xfffffffc04097836 */ /* 0x000fe20000000000 */
[-C--:B0-----:R-:W-:Y:S01]  /*31b0*/  IADD3 R14, P1, PT, R74, R117.reuse, RZ ;  /* 0x000000754a0e7210 */ /* 0x081fe20007f3e0ff */
[----:B------:R0:W5:Y:S01]  /*31c0*/  @P4 LDG.E.U16 R82, desc[UR22][R20.64] ;  /* 0x0000001614524981 */ /* 0x000162000c1e1500 */
[----:B--2---:R-:W-:Y:S01]  /*31d0*/  IADD3 R18, P4, PT, R11, R117, RZ ;  /* 0x000000750b127210 */ /* 0x004fe20007f9e0ff */
[C---:B------:R-:W-:Y:S01]  /*31e0*/  VIADD R23, R4.reuse, 0xffffffc7 ;  /* 0xffffffc704177836 */ /* 0x040fe20000000000 */
[-C--:B------:R-:W-:Y:S01]  /*31f0*/  LEA.HI.X.SX32 R15, R105, R75.reuse, 0x1, P1 ;  /* 0x0000004b690f7211 */ /* 0x080fe200008f0eff */
[C---:B------:R-:W-:Y:S01]  /*3200*/  VIADD R24, R4.reuse, 0xffffffdc ;  /* 0xffffffdc04187836 */ /* 0x040fe20000000000 */
[--C-:B------:R-:W-:Y:S01]  /*3210*/  SHF.R.U32.HI R5, RZ, 0x8, R116.reuse ;  /* 0x00000008ff057819 */ /* 0x100fe20000011674 */
[----:B------:R-:W-:Y:S01]  /*3220*/  VIADD R28, R4, 0xffffffde ;  /* 0xffffffde041c7836 */ /* 0x000fe20000000000 */
[----:B------:R-:W-:Y:S01]  /*3230*/  ISETP.GE.U32.AND P1, PT, R9, 0x7fffffbd, PT ;  /* 0x7fffffbd0900780c */ /* 0x000fe20003f26070 */
[----:B------:R-:W-:Y:S01]  /*3240*/  IMAD R9, R214, 0x2e, RZ ;  /* 0x0000002ed6097824 */ /* 0x000fe200078e02ff */
[----:B------:R-:W-:Y:S01]  /*3250*/  LEA.HI.X.SX32 R19, R74, R75, 0x1, P4 ;  /* 0x0000004b4a137211 */ /* 0x000fe200020f0eff */
[----:B------:R-:W5:Y:S01]  /*3260*/  @!P3 LDG.E.U16 R91, desc[UR22][R14.64] ;  /* 0x000000160e5bb981 */ /* 0x000f62000c1e1500 */
[----:B------:R-:W-:Y:S01]  /*3270*/  LOP3.LUT P4, RZ, R5, 0x1, RZ, 0xc0, !PT ;  /* 0x0000000105ff7812 */ /* 0x000fe2000788c0ff */
[----:B------:R-:W-:Y:S01]  /*3280*/  IMAD R5, R214, 0x17, RZ ;  /* 0x00000017d6057824 */ /* 0x000fe200078e02ff */
[-C--:B0-----:R-:W-:Y:S01]  /*3290*/  IADD3 R20, P3, PT, R9, R117.reuse, RZ ;  /* 0x0000007509147210 */ /* 0x081fe20007f7e0ff */
[----:B------:R-:W-:Y:S01]  /*32a0*/  VIADD R13, R4, 0xfffffff9 ;  /* 0xfffffff9040d7836 */ /* 0x000fe20000000000 */
[----:B------:R0:W5:Y:S01]  /*32b0*/  @P5 LDG.E.U16 R81, desc[UR22][R18.64] ;  /* 0x0000001612515981 */ /* 0x000162000c1e1500 */
[----:B------:R-:W-:Y:S01]  /*32c0*/  IADD3 R12, P5, PT, R106, R117, RZ ;  /* 0x000000756a0c7210 */ /* 0x000fe20007fbe0ff */
[C---:B------:R-:W-:Y:S01]  /*32d0*/  VIADD R16, R4.reuse, 0xfffffff3 ;  /* 0xfffffff304107836 */ /* 0x040fe20000000000 */
[-C--:B------:R-:W-:Y:S01]  /*32e0*/  LEA.HI.X.SX32 R21, R5, R75.reuse, 0x1, P3 ;  /* 0x0000004b05157211 */ /* 0x080fe200018f0eff */
[C---:B------:R-:W-:Y:S01]  /*32f0*/  VIADD R32, R4.reuse, 0xffffffda ;  /* 0xffffffda04207836 */ /* 0x040fe20000000000 */
[----:B------:R-:W-:Y:S01]  /*3300*/  ISETP.GE.U32.AND P3, PT, R13, 0x7fffffba, PT ;  /* 0x7fffffba0d00780c */ /* 0x000fe20003f66070 */
[C---:B------:R-:W-:Y:S01]  /*3310*/  VIADD R36, R4.reuse, 0xffffffd6 ;  /* 0xffffffd604247836 */ /* 0x040fe20000000000 */
[----:B------:R-:W-:Y:S01]  /*3320*/  PRMT R5, RZ, 0x7610, R5 ;  /* 0x00007610ff057816 */ /* 0x000fe20000000005 */
[----:B------:R-:W-:Y:S01]  /*3330*/  VIADD R40, R4, 0xffffffd2 ;  /* 0xffffffd204287836 */ /* 0x000fe20000000000 */
[----:B------:R-:W-:Y:S01]  /*3340*/  LEA.HI.X.SX32 R13, R107, R75, 0x1, P5 ;  /* 0x0000004b6b0d7211 */ /* 0x000fe200028f0eff */
[----:B------:R-:W-:Y:S01]  /*3350*/  IMAD R74, R214, 0x18, RZ ;  /* 0x00000018d64a7824 */ /* 0x000fe200078e02ff */
[----:B------:R-:W-:Y:S01]  /*3360*/  ISETP.GE.U32.AND P5, PT, R16, 0x7fffffb4, PT ;  /* 0x7fffffb41000780c */ /* 0x000fe20003fa6070 */
[----:B------:R2:W5:Y:S01]  /*3370*/  @P4 LDG.E.U16 R80, desc[UR22][R20.64] ;  /* 0x0000001614504981 */ /* 0x000562000c1e1500 */
[----:B0-----:R-:W-:Y:S01]  /*3380*/  SHF.R.U32.HI R19, RZ, 0x7, R116 ;  /* 0x00000007ff137819 */ /* 0x001fe20000011674 */
[----:B------:R-:W-:-:S02]  /*3390*/  VIADD R112, R4, 0xffffffc0 ;  /* 0xffffffc004707836 */ /* 0x000fc40000000000 */
[----:B------:R-:W-:Y:S01]  /*33a0*/  IMAD R52, R214, 0x38, RZ ;  /* 0x00000038d6347824 */ /* 0x000fe200078e02ff */
[----:B------:R0:W5:Y:S01]  /*33b0*/  @!P1 LDG.E.U16 R5, desc[UR22][R12.64] ;  /* 0x000000160c059981 */ /* 0x000162000c1e1500 */
[-C--:B------:R-:W-:Y:S02]  /*33c0*/  IADD3 R14, P1, PT, R108, R117.reuse, RZ ;  /* 0x000000756c0e7210 */ /* 0x080fe40007f3e0ff */
[----:B------:R-:W-:Y:S01]  /*33d0*/  PRMT R88, RZ, 0x7610, R88 ;  /* 0x00007610ff587816 */ /* 0x000fe20000000058 */
[----:B------:R-:W-:Y:S01]  /*33e0*/  IMAD R53, R214, 0x3a, RZ ;  /* 0x0000003ad6357824 */ /* 0x000fe200078e02ff */
[----:B------:R-:W-:Y:S01]  /*33f0*/  IADD3 R18, P4, PT, R74, R117, RZ ;  /* 0x000000754a127210 */ /* 0x000fe20007f9e0ff */
[C---:B------:R-:W-:Y:S01]  /*3400*/  IMAD R56, R214.reuse, 0x3e, RZ ;  /* 0x0000003ed6387824 */ /* 0x040fe200078e02ff */
[--C-:B------:R-:W-:Y:S01]  /*3410*/  SHF.R.U32.HI R16, RZ, 0x6, R116.reuse ;  /* 0x00000006ff107819 */ /* 0x100fe20000011674 */
[----:B------:R-:W-:Y:S01]  /*3420*/  IMAD R68, R214, 0x42, RZ ;  /* 0x00000042d6447824 */ /* 0x000fe200078e02ff */
[-C--:B------:R-:W-:Y:S01]  /*3430*/  LEA.HI.X.SX32 R15, R106, R75.reuse, 0x1, P1 ;  /* 0x0000004b6a0f7211 */ /* 0x080fe200008f0eff */
[C---:B------:R-:W-:Y:S01]  /*3440*/  IMAD R62, R214.reuse, 0x44, RZ ;  /* 0x00000044d63e7824 */ /* 0x040fe200078e02ff */
[----:B------:R-:W-:Y:S01]  /*3450*/  LOP3.LUT P1, RZ, R19, 0x1, RZ, 0xc0, !PT ;  /* 0x0000000113ff7812 */ /* 0x000fe2000782c0ff */
[----:B------:R-:W-:Y:S01]  /*3460*/  IMAD R64, R214, 0x46, RZ ;  /* 0x00000046d6407824 */ /* 0x000fe200078e02ff */
[----:B------:R-:W-:Y:S01]  /*3470*/  LEA.HI.X.SX32 R19, R108, R75, 0x1, P4 ;  /* 0x0000004b6c137211 */ /* 0x000fe200020f0eff */
[----:B------:R-:W5:Y:S01]  /*3480*/  @!P3 LDG.E.U16 R96, desc[UR22][R14.64] ;  /* 0x000000160e60b981 */ /* 0x000f62000c1e1500 */
[----:B------:R-:W-:Y:S01]  /*3490*/  LOP3.LUT P4, RZ, R16, 0x1, RZ, 0xc0, !PT ;  /* 0x0000000110ff7812 */ /* 0x000fe2000788c0ff */
[C---:B--2---:R-:W-:Y:S01]  /*34a0*/  IMAD R21, R214.reuse, 0x19, RZ ;  /* 0x00000019d6157824 */ /* 0x044fe200078e02ff */
[-C--:B0-----:R-:W-:Y:S01]  /*34b0*/  IADD3 R12, P3, PT, R33, R117.reuse, RZ ;  /* 0x00000075210c7210 */ /* 0x081fe20007f7e0ff */
[----:B------:R0:W5:Y:S01]  /*34c0*/  @!P5 LDG.E.U16 R90, desc[UR22][R18.64] ;  /* 0x00000016125ad981 */ /* 0x000162000c1e1500 */
[----:B------:R-:W-:Y:S01]  /*34d0*/  IADD3 R20, P5, PT, R37, R117, RZ ;  /* 0x0000007525147210 */ /* 0x000fe20007fbe0ff */
[C---:B------:R-:W-:Y:S01]  /*34e0*/  IMAD R58, R214.reuse, 0x48, RZ ;  /* 0x00000048d63a7824 */ /* 0x040fe200078e02ff */
[--C-:B------:R-:W-:Y:S01]  /*34f0*/  SHF.R.U32.HI R16, RZ, 0x5, R116.reuse ;  /* 0x00000005ff107819 */ /* 0x100fe20000011674 */
[----:B------:R-:W-:Y:S01]  /*3500*/  IMAD R60, R214, 0x4a, RZ ;  /* 0x0000004ad63c7824 */ /* 0x000fe200078e02ff */
[-C--:B------:R-:W-:Y:S01]  /*3510*/  LEA.HI.X.SX32 R13, R74, R75.reuse, 0x1, P3 ;  /* 0x0000004b4a0d7211 */ /* 0x080fe200018f0eff */
[C---:B------:R-:W-:Y:S01]  /*3520*/  IMAD R74, R214.reuse, 0x1a, RZ ;  /* 0x0000001ad64a7824 */ /* 0x040fe200078e02ff */
[----:B------:R-:W-:Y:S01]  /*3530*/  LEA.HI.X.SX32 R21, R21, R75, 0x1, P5 ;  /* 0x0000004b15157211 */ /* 0x000fe200028f0eff */
[----:B------:R-:W-:Y:S01]  /*3540*/  IMAD R44, R214, 0x6c, RZ ;  /* 0x0000006cd62c7824 */ /* 0x000fe200078e02ff */
[----:B------:R-:W-:Y:S01]  /*3550*/  ISETP.GE.U32.AND P3, PT, R22, 0x7fffffb3, PT ;  /* 0x7fffffb31600780c */ /* 0x000fe20003f66070 */
[----:B------:R2:W5:Y:S01]  /*3560*/  @P1 LDG.E.U16 R79, desc[UR22][R12.64] ;  /* 0x000000160c4f1981 */ /* 0x000562000c1e1500 */
[----:B------:R-:W-:Y:S01]  /*3570*/  LOP3.LUT P5, RZ, R16, 0x1, RZ, 0xc0, !PT ;  /* 0x0000000110ff7812 */ /* 0x000fe200078ac0ff */
[----:B0-----:R-:W-:Y:S01]  /*3580*/  VIADD R19, R4, 0xfffffff8 ;  /* 0xfffffff804137836 */ /* 0x001fe20000000000 */
[-C--:B------:R-:W-:Y:S01]  /*3590*/  IADD3 R14, P1, PT, R74, R117.reuse, RZ ;  /* 0x000000754a0e7210 */ /* 0x080fe20007f3e0ff */
[----:B------:R0:W5:Y:S01]  /*35a0*/  @P4 LDG.E.U16 R78, desc[UR22][R20.64] ;  /* 0x00000016144e4981 */ /* 0x000162000c1e1500 */
[----:B------:R-:W-:Y:S01]  /*35b0*/  IADD3 R18, P4, PT, R41, R117, RZ ;  /* 0x0000007529127210 */ /* 0x000fe20007f9e0ff */
[C---:B------:R-:W-:Y:S01]  /*35c0*/  IMAD R46, R214.reuse, 0x6e, RZ ;  /* 0x0000006ed62e7824 */ /* 0x040fe200078e02ff */
[----:B------:R-:W-:Y:S01]  /*35d0*/  SHF.R.U32.HI R16, RZ, 0x4, R116 ;  /* 0x00000004ff107819 */ /* 0x000fe20000011674 */
[C---:B------:R-:W-:Y:S01]  /*35e0*/  IMAD R48, R214.reuse, 0x70, RZ ;  /* 0x00000070d6307824 */ /* 0x040fe200078e02ff */
[-C--:B------:R-:W-:Y:S01]  /*35f0*/  LEA.HI.X.SX32 R15, R109, R75.reuse, 0x1, P1 ;  /* 0x0000004b6d0f7211 */ /* 0x080fe200008f0eff */
[C---:B------:R-:W-:Y:S01]  /*3600*/  IMAD R50, R214.reuse, 0x72, RZ ;  /* 0x00000072d6327824 */ /* 0x040fe200078e02ff */
[----:B------:R-:W-:Y:S01]  /*3610*/  ISETP.GE.U32.AND P1, PT, R19, 0x7fffffb9, PT ;  /* 0x7fffffb91300780c */ /* 0x000fe20003f26070 */
[----:B------:R-:W-:Y:S01]  /*3620*/  IMAD R54, R214, 0x76, RZ ;  /* 0x00000076d6367824 */ /* 0x000fe200078e02ff */
[----:B------:R-:W-:Y:S01]  /*3630*/  LEA.HI.X.SX32 R19, R74, R75, 0x1, P4 ;  /* 0x0000004b4a137211 */ /* 0x000fe200020f0eff */
[----:B------:R3:W5:Y:S01]  /*3640*/  @!P3 LDG.E.U16 R89, desc[UR22][R14.64] ;  /* 0x000000160e59b981 */ /* 0x000762000c1e1500 */
[----:B------:R-:W-:Y:S01]  /*3650*/  LOP3.LUT P4, RZ, R16, 0x1, RZ, 0xc0, !PT ;  /* 0x0000000110ff7812 */ /* 0x000fe2000788c0ff */
[----:B--2---:R-:W-:Y:S01]  /*3660*/  IMAD R13, R214, 0x1b, RZ ;  /* 0x0000001bd60d7824 */ /* 0x004fe200078e02ff */
[-C--:B0-----:R-:W-:Y:S01]  /*3670*/  IADD3 R20, P3, PT, R45, R117.reuse, RZ ;  /* 0x000000752d147210 */ /* 0x081fe20007f7e0ff */
[----:B------:R0:W5:Y:S01]  /*3680*/  @P5 LDG.E.U16 R77, desc[UR22][R18.64] ;  /* 0x00000016124d5981 */ /* 0x000162000c1e1500 */
[----:B------:R-:W-:Y:S01]  /*3690*/  IADD3 R12, P5, PT, R110, R117, RZ ;  /* 0x000000756e0c7210 */ /* 0x000fe20007fbe0ff */
[----:B------:R-:W-:Y:S01]  /*36a0*/  IMAD R55, R214, 0x3b, RZ ;  /* 0x0000003bd6377824 */ /* 0x000fe200078e02ff */
[-C--:B------:R-:W-:Y:S01]  /*36b0*/  LEA.HI.X.SX32 R21, R13, R75.reuse, 0x1, P3 ;  /* 0x0000004b0d157211 */ /* 0x080fe200018f0eff */
[C---:B------:R-:W-:Y:S01]  /*36c0*/  VIADD R16, R4.reuse, 0xffffffcc ;  /* 0xffffffcc04107836 */ /* 0x040fe20000000000 */
[----:B------:R-:W-:Y:S01]  /*36d0*/  LEA.HI.X.SX32 R13, R111, R75, 0x1, P5 ;  /* 0x0000004b6f0d7211 */ /* 0x000fe200028f0eff */
[----:B---3--:R-:W-:-:S02]  /*36e0*/  VIADD R14, R4, 0xffffffcd ;  /* 0xffffffcd040e7836 */ /* 0x008fc40000000000 */
[C---:B------:R-:W-:Y:S02]  /*36f0*/  IMAD R156, R214.reuse, 0x7e, RZ ;  /* 0x0000007ed69c7824 */ /* 0x040fe400078e02ff */
[----:B------:R-:W-:Y:S01]  /*3700*/  IMAD R122, R214, 0x78, RZ ;  /* 0x00000078d67a7824 */ /* 0x000fe200078e02ff */
[----:B------:R2:W5:Y:S01]  /*3710*/  @P4 LDG.E.U16 R76, desc[UR22][R20.64] ;  /* 0x00000016144c4981 */ /* 0x000562000c1e1500 */
[----:B------:R-:W-:Y:S01]  /*3720*/  VIADD R15, R4, 0xffffffce ;  /* 0xffffffce040f7836 */ /* 0x000fe20000000000 */
[----:B------:R-:W-:Y:S01]  /*3730*/  ISETP.GE.U32.AND P4, PT, R14, 0x7fffff8e, PT ;  /* 0x7fffff8e0e00780c */ /* 0x000fe20003f86070 */
[----:B------:R-:W-:Y:S01]  /*3740*/  VIADD R14, R4, 0xffffffcf ;  /* 0xffffffcf040e7836 */ /* 0x000fe20000000000 */
[----:B------:R3:W5:Y:S01]  /*3750*/  @!P1 LDG.E.U16 R95, desc[UR22][R12.64] ;  /* 0x000000160c5f9981 */ /* 0x000762000c1e1500 */
[----:B------:R-:W-:Y:S01]  /*3760*/  ISETP.GE.U32.AND P5, PT, R16, 0x7fffff8d, PT ;  /* 0x7fffff8d1000780c */ /* 0x000fe20003fa6070 */
[----:B------:R-:W-:Y:S01]  /*3770*/  IMAD R158, R214, 0x1e, RZ ;  /* 0x0000001ed69e7824 */ /* 0x000fe200078e02ff */
[----:B------:R-:W-:Y:S01]  /*3780*/  ISETP.GE.U32.AND P1, PT, R15, 0x7fffff8f, PT ;  /* 0x7fffff8f0f00780c */ /* 0x000fe20003f26070 */
[----:B------:R-:W-:Y:S01]  /*3790*/  VIADD R15, R4, 0xffffffc8 ;  /* 0xffffffc8040f7836 */ /* 0x000fe20000000000 */
[----:B0-----:R-:W-:Y:S01]  /*37a0*/  SEL R18, RZ, 0x1, P5 ;  /* 0x00000001ff127807 */ /* 0x001fe20002800000 */
[----:B-1----:R-:W0:Y:S01]  /*37b0*/  LDCU UR4, c[0x0][0x3b0] ;  /* 0x00007600ff0477ac */ /* 0x002e220008000800 */
[----:B------:R-:W-:Y:S01]  /*37c0*/  ISETP.GE.U32.AND P5, PT, R14, 0x7fffff90, PT ;  /* 0x7fffff900e00780c */ /* 0x000fe20003fa6070 */
[----:B------:R-:W-:Y:S01]  /*37d0*/  VIADD R14, R4, 0xffffffc9 ;  /* 0xffffffc9040e7836 */ /* 0x000fe20000000000 */
[----:B------:R-:W-:-:S02]  /*37e0*/  SEL R19, RZ, 0x1fffe, P4 ;  /* 0x0001fffeff137807 */ /* 0x000fc40002000000 */
[----:B------:R-:W-:Y:S01]  /*37f0*/  ISETP.GE.U32.AND P4, PT, R15, 0x7fffff89, PT ;  /* 0x7fffff890f00780c */ /* 0x000fe20003f86070 */
[C---:B------:R-:W-:Y:S01]  /*3800*/  VIADD R15, R4.reuse, 0xffffffca ;  /* 0xffffffca040f7836 */ /* 0x040fe20000000000 */
[----:B------:R-:W-:Y:S01]  /*3810*/  SEL R16, RZ, 0x4, P1 ;  /* 0x00000004ff107807 */ /* 0x000fe20000800000 */
[----:B--2---:R-:W-:Y:S01]  /*3820*/  VIADD R20, R4, 0xffffffcb ;  /* 0xffffffcb04147836 */ /* 0x004fe20000000000 */
[----:B------:R-:W-:Y:S01]  /*3830*/  ISETP.GE.U32.AND P1, PT, R14, 0x7fffff8a, PT ;  /* 0x7fffff8a0e00780c */ /* 0x000fe20003f26070 */
[C---:B---3--:R-:W-:Y:S01]  /*3840*/  VIADD R12, R4.reuse, 0xffffffc4 ;  /* 0xffffffc4040c7836 */ /* 0x048fe20000000000 */
[----:B------:R-:W-:Y:S02]  /*3850*/  SEL R13, RZ, 0x7fff8, P5 ;  /* 0x0007fff8ff0d7807 */ /* 0x000fe40002800000 */
[----:B------:R-:W-:Y:S01]  /*3860*/  ISETP.GE.U32.AND P5, PT, R15, 0x7fffff8b, PT ;  /* 0x7fffff8b0f00780c */ /* 0x000fe20003fa6070 */
[----:B------:R-:W-:Y:S01]  /*3870*/  VIADD R15, R4, 0xffffffc5 ;  /* 0xffffffc5040f7836 */ /* 0x000fe20000000000 */
[----:B------:R-:W-:-:S02]  /*3880*/  SEL R14, RZ, 0x1, P4 ;  /* 0x00000001ff0e7807 */ /* 0x000fc40002000000 */
[----:B------:R-:W-:Y:S01]  /*3890*/  ISETP.GE.U32.AND P4, PT, R20, 0x7fffff8c, PT ;  /* 0x7fffff8c1400780c */ /* 0x000fe20003f86070 */
[----:B------:R-:W-:Y:S01]  /*38a0*/  VIADD R20, R4, 0xffffffc6 ;  /* 0xffffffc604147836 */ /* 0x000fe20000000000 */
[----:B------:R-:W-:Y:S02]  /*38b0*/  SEL R21, RZ, 0x1fffe, P1 ;  /* 0x0001fffeff157807 */ /* 0x000fe40000800000 */
[----:B------:R-:W-:Y:S02]  /*38c0*/  ISETP.GE.U32.AND P1, PT, R12, 0x7fffff85, PT ;  /* 0x7fffff850c00780c */ /* 0x000fe40003f26070 */
[----:B------:R-:W-:Y:S01]  /*38d0*/  SEL R12, RZ, 0x4, P5 ;  /* 0x00000004ff0c7807 */ /* 0x000fe20002800000 */
[----:B------:R-:W-:Y:S01]  /*38e0*/  VIADD R22, R4, 0xfffffff1 ;  /* 0xfffffff104167836 */ /* 0x000fe20000000000 */
[----:B------:R-:W-:Y:S02]  /*38f0*/  ISETP.GE.U32.AND P5, PT, R15, 0x7fffff86, PT ;  /* 0x7fffff860f00780c */ /* 0x000fe40003fa6070 */
[----:B------:R-:W-:-:S02]  /*3900*/  SEL R15, RZ, 0x7fff8, P4 ;  /* 0x0007fff8ff0f7807 */ /* 0x000fc40002000000 */
[----:B------:R-:W-:Y:S01]  /*3910*/  ISETP.GE.U32.AND P4, PT, R20, 0x7fffff87, PT ;  /* 0x7fffff871400780c */ /* 0x000fe20003f86070 */
[----:B------:R-:W-:Y:S01]  /*3920*/  VIADD R20, R4, 0xffffffc1 ;  /* 0xffffffc104147836 */ /* 0x000fe20000000000 */
[----:B------:R-:W-:Y:S02]  /*3930*/  ISETP.GE.U32.AND P3, PT, R22, 0x7fffffb2, PT ;  /* 0x7fffffb21600780c */ /* 0x000fe40003f66070 */
[----:B------:R-:W-:Y:S02]  /*3940*/  SEL R22, RZ, 0x1, P1 ;  /* 0x00000001ff167807 */ /* 0x000fe40000800000 */
[----:B------:R-:W-:Y:S02]  /*3950*/  ISETP.GE.U32.AND P1, PT, R20, 0x7fffff82, PT ;  /* 0x7fffff821400780c */ /* 0x000fe40003f26070 */
[----:B------:R-:W-:Y:S02]  /*3960*/  SEL R20, RZ, 0x4, P4 ;  /* 0x00000004ff147807 */ /* 0x000fe40002000000 */
[----:B------:R-:W-:Y:S01]  /*3970*/  ISETP.GE.U32.AND P4, PT, R26, 0x7fffff84, PT ;  /* 0x7fffff841a00780c */ /* 0x000fe20003f86070 */
[----:B------:R-:W-:Y:S01]  /*3980*/  VIADD R26, R4, 0xffffffdd ;  /* 0xffffffdd041a7836 */ /* 0x000fe20000000000 */
[----:B------:R-:W-:-:S02]  /*3990*/  SEL R29, RZ, 0x1fffe, P1 ;  /* 0x0001fffeff1d7807 */ /* 0x000fc40000800000 */
[----:B------:R-:W-:Y:S02]  /*39a0*/  ISETP.GE.U32.AND P6, PT, R23, 0x7fffff88, PT ;  /* 0x7fffff881700780c */ /* 0x000fe40003fc6070 */
[----:B------:R-:W-:Y:S01]  /*39b0*/  ISETP.GE.U32.AND P1, PT, R26, 0x7fffff9e, PT ;  /* 0x7fffff9e1a00780c */ /* 0x000fe20003f26070 */
[C---:B------:R-:W-:Y:S02]  /*39c0*/  VIADD R26, R4.reuse, 0xffffffdf ;  /* 0xffffffdf041a7836 */ /* 0x040fe40000000000 */
[----:B------:R-:W-:Y:S01]  /*39d0*/  VIADD R23, R4, 0xffffffc2 ;  /* 0xffffffc204177836 */ /* 0x000fe20000000000 */
[----:B------:R-:W-:Y:S02]  /*39e0*/  SEL R27, RZ, 0x7fff8, P4 ;  /* 0x0007fff8ff1b7807 */ /* 0x000fe40002000000 */
[----:B------:R-:W-:Y:S02]  /*39f0*/  SEL R25, RZ, 0x1fffe, P5 ;  /* 0x0001fffeff197807 */ /* 0x000fe40002800000 */
[----:B------:R-:W-:Y:S01]  /*3a00*/  ISETP.GE.U32.AND P4, PT, R26, 0x7fffffa0, PT ;  /* 0x7fffffa01a00780c */ /* 0x000fe20003f86070 */
[----:B------:R-:W-:Y:S01]  /*3a10*/  VIADD R26, R4, 0xffffffd9 ;  /* 0xffffffd9041a7836 */ /* 0x000fe20000000000 */
[----:B------:R-:W-:-:S02]  /*3a20*/  ISETP.GE.U32.AND P5, PT, R23, 0x7fffff83, PT ;  /* 0x7fffff831700780c */ /* 0x000fc40003fa6070 */
[----:B------:R-:W-:Y:S02]  /*3a30*/  SEL R23, RZ, 0x7fff8, P6 ;  /* 0x0007fff8ff177807 */ /* 0x000fe40003000000 */
[----:B------:R-:W-:Y:S02]  /*3a40*/  ISETP.GE.U32.AND P6, PT, R24, 0x7fffff9d, PT ;  /* 0x7fffff9d1800780c */ /* 0x000fe40003fc6070 */
[----:B------:R-:W-:Y:S02]  /*3a50*/  SEL R24, RZ, 0x4, P5 ;  /* 0x00000004ff187807 */ /* 0x000fe40002800000 */
[----:B------:R-:W-:Y:S02]  /*3a60*/  SEL R35, RZ, 0x1fffe, P1 ;  /* 0x0001fffeff237807 */ /* 0x000fe40000800000 */
[----:B------:R-:W-:Y:S01]  /*3a70*/  ISETP.GE.U32.AND P5, PT, R28, 0x7fffff9f, PT ;  /* 0x7fffff9f1c00780c */ /* 0x000fe20003fa6070 */
[----:B------:R-:W-:Y:S01]  /*3a80*/  VIADD R28, R4, 0xffffffd8 ;  /* 0xffffffd8041c7836 */ /* 0x000fe20000000000 */
[----:B------:R-:W-:Y:S01]  /*3a90*/  ISETP.GE.U32.AND P1, PT, R26, 0x7fffff9a, PT ;  /* 0x7fffff9a1a00780c */ /* 0x000fe20003f26070 */
[----:B------:R-:W-:Y:S01]  /*3aa0*/  VIADD R26, R4, 0xffffffdb ;  /* 0xffffffdb041a7836 */ /* 0x000fe20000000000 */
[----:B------:R-:W-:-:S02]  /*3ab0*/  SEL R30, RZ, 0x1, P6 ;  /* 0x00000001ff1e7807 */ /* 0x000fc40003000000 */
[----:B------:R-:W-:Y:S02]  /*3ac0*/  SEL R31, RZ, 0x7fff8, P4 ;  /* 0x0007fff8ff1f7807 */ /* 0x000fe40002000000 */
[----:B------:R-:W-:Y:S02]  /*3ad0*/  ISETP.GE.U32.AND P6, PT, R28, 0x7fffff99, PT ;  /* 0x7fffff991c00780c */ /* 0x000fe40003fc6070 */
[----:B------:R-:W-:Y:S01]  /*3ae0*/  ISETP.GE.U32.AND P4, PT, R26, 0x7fffff9c, PT ;  /* 0x7fffff9c1a00780c */ /* 0x000fe20003f86070 */
[----:B------:R-:W-:Y:S01]  /*3af0*/  VIADD R26, R4, 0xffffffd5 ;  /* 0xffffffd5041a7836 */ /* 0x000fe20000000000 */
        /* <DEDUP_REMOVED lines=22> */
[----:B------:R-:W-:Y:S01]  /*3c60*/  SEL R42, RZ, 0x1, P1 ;  /* 0x00000001ff2a7807 */ /* 0x000fe20000800000 */
[----:B------:R-:W-:Y:S01]  /*3c70*/  IMAD.IADD R18, R18, 0x1, R19 ;  /* 0x0000000112127824 */ /* 0x000fe200078e0213 */
[----:B------:R-:W-:Y:S01]  /*3c80*/  ISETP.GE.U32.AND P1, PT, R112, 0x7fffff81, PT ;  /* 0x7fffff817000780c */ /* 0x000fe20003f26070 */
[----:B------:R-:W-:Y:S01]  /*3c90*/  IMAD.IADD R14, R14, 0x1, R21 ;  /* 0x000000010e0e7824 */ /* 0x000fe200078e0215 */
[----:B------:R-:W-:-:S02]  /*3ca0*/  SEL R51, RZ, 0x1fffe, P5 ;  /* 0x0001fffeff337807 */ /* 0x000fc40002800000 */
[----:B------:R-:W-:Y:S02]  /*3cb0*/  ISETP.GE.U32.AND P5, PT, R40, 0x7fffffb1, PT ;  /* 0x7fffffb12800780c */ /* 0x000fe40003fa6070 */
[----:B------:R-:W-:Y:S02]  /*3cc0*/  SEL R40, RZ, 0x4, P4 ;  /* 0x00000004ff287807 */ /* 0x000fe40002000000 */
[----:B------:R-:W-:Y:S02]  /*3cd0*/  ISETP.GE.U32.AND P4, PT, R26, 0x7fffff94, PT ;  /* 0x7fffff941a00780c */ /* 0x000fe40003f86070 */
[----:B------:R-:W-:Y:S02]  /*3ce0*/  SEL R26, RZ, 0x1, P1 ;  /* 0x00000001ff1a7807 */ /* 0x000fe40000800000 */
[----:B------:R-:W-:Y:S02]  /*3cf0*/  LOP3.LUT R18, R18, 0x3, RZ, 0xc0, !PT ;  /* 0x0000000312127812 */ /* 0x000fe400078ec0ff */
[----:B------:R-:W-:Y:S01]  /*3d00*/  LOP3.LUT R14, R14, 0x3, RZ, 0xc0, !PT ;  /* 0x000000030e0e7812 */ /* 0x000fe200078ec0ff */
[----:B------:R-:W-:Y:S01]  /*3d10*/  IMAD.IADD R26, R26, 0x1, R29 ;  /* 0x000000011a1a7824 */ /* 0x000fe200078e021d */
[----:B------:R-:W-:Y:S01]  /*3d20*/  IADD3 R16, PT, PT, R18, R13, R16 ;  /* 0x0000000d12107210 */ /* 0x000fe20007ffe010 */
[----:B------:R-:W-:Y:S01]  /*3d30*/  IMAD.IADD R42, R42, 0x1, R51 ;  /* 0x000000012a2a7824 */ /* 0x000fe200078e0233 */
[----:B------:R-:W-:Y:S01]  /*3d40*/  IADD3 R18, PT, PT, R14, R15, R12 ;  /* 0x0000000f0e127210 */ /* 0x000fe20007ffe00c */
[----:B------:R-:W-:Y:S01]  /*3d50*/  IMAD R74, R214, 0x1c, RZ ;  /* 0x0000001cd64a7824 */ /* 0x000fe200078e02ff */
[----:B------:R-:W-:-:S02]  /*3d60*/  SEL R15, RZ, 0x7fff8, P4 ;  /* 0x0007fff8ff0f7807 */ /* 0x000fc40002000000 */
[----:B------:R-:W-:Y:S01]  /*3d70*/  IADD3 R12, P4, PT, R52, R117, RZ ;  /* 0x00000075340c7210 */ /* 0x000fe20007f9e0ff */
[----:B------:R-:W-:Y:S01]  /*3d80*/  IMAD.IADD R22, R22, 0x1, R25 ;  /* 0x0000000116167824 */ /* 0x000fe200078e0219 */
[----:B------:R-:W-:Y:S01]  /*3d90*/  SEL R38, RZ, 0x1, P6 ;  /* 0x00000001ff267807 */ /* 0x000fe20003000000 */
[----:B------:R-:W-:Y:S01]  /*3da0*/  IMAD.IADD R34, R34, 0x1, R43 ;  /* 0x0000000122227824 */ /* 0x000fe200078e022b */
[----:B------:R-:W-:Y:S02]  /*3db0*/  LOP3.LUT R26, R26, 0x3, RZ, 0xc0, !PT ;  /* 0x000000031a1a7812 */ /* 0x000fe400078ec0ff */
[----:B------:R-:W-:Y:S02]  /*3dc0*/  LOP3.LUT R42, R42, 0x3, RZ, 0xc0, !PT ;  /* 0x000000032a2a7812 */ /* 0x000fe400078ec0ff */
[----:B------:R-:W-:Y:S01]  /*3dd0*/  LEA.HI.X.SX32 R13, R74, R75, 0x1, P4 ;  /* 0x0000004b4a0d7211 */ /* 0x000fe200020f0eff */
[----:B------:R-:W-:Y:S01]  /*3de0*/  IMAD.IADD R38, R38, 0x1, R49 ;  /* 0x0000000126267824 */ /* 0x000fe200078e0231 */
[----:B------:R-:W-:-:S02]  /*3df0*/  IADD3 R14, P4, PT, R74, R117, RZ ;  /* 0x000000754a0e7210 */ /* 0x000fc40007f9e0ff */
[----:B------:R-:W-:Y:S02]  /*3e00*/  SHF.R.U32.HI R19, RZ, 0x3, R116 ;  /* 0x00000003ff137819 */ /* 0x000fe40000011674 */
[----:B------:R-:W-:Y:S02]  /*3e10*/  LOP3.LUT R22, R22, 0x3, RZ, 0xc0, !PT ;  /* 0x0000000316167812 */ /* 0x000fe400078ec0ff */
[----:B------:R-:W-:Y:S02]  /*3e20*/  IADD3 R24, PT, PT, R26, R27, R24 ;  /* 0x0000001b1a187210 */ /* 0x000fe40007ffe018 */
[----:B------:R-:W-:Y:S02]  /*3e30*/  LOP3.LUT R34, R34, 0x3, RZ, 0xc0, !PT ;  /* 0x0000000322227812 */ /* 0x000fe400078ec0ff */
[----:B------:R-:W-:Y:S02]  /*3e40*/  IADD3 R40, PT, PT, R42, R15, R40 ;  /* 0x0000000f2a287210 */ /* 0x000fe40007ffe028 */
[----:B------:R-:W-:-:S02]  /*3e50*/  LEA.HI.X.SX32 R15, R110, R75, 0x1, P4 ;  /* 0x0000004b6e0f7211 */ /* 0x000fc400020f0eff */
[----:B------:R-:W-:Y:S01]  /*3e60*/  LOP3.LUT P4, RZ, R19, 0x1, RZ, 0xc0, !PT ;  /* 0x0000000113ff7812 */ /* 0x000fe2000788c0ff */
[----:B------:R-:W-:Y:S01]  /*3e70*/  IMAD.IADD R30, R30, 0x1, R35 ;  /* 0x000000011e1e7824 */ /* 0x000fe200078e0223 */
[----:B------:R-:W-:Y:S01]  /*3e80*/  IADD3 R20, PT, PT, R22, R23, R20 ;  /* 0x0000001716147210 */ /* 0x000fe20007ffe014 */
[----:B------:R-:W-:Y:S01]  /*3e90*/  IMAD.SHL.U32 R18, R18, 0x100, RZ ;  /* 0x0000010012127824 */ /* 0x000fe200078e00ff */
[----:B------:R-:W-:Y:S01]  /*3ea0*/  IADD3 R32, PT, PT, R34, R39, R32 ;  /* 0x0000002722207210 */ /* 0x000fe20007ffe020 */
[----:B------:R-:W5:Y:S01]  /*3eb0*/  @!P3 LDG.E.U16 R88, desc[UR22][R14.64] ;  /* 0x000000160e58b981 */ /* 0x000f62000c1e1500 */
[----:B------:R-:W-:Y:S02]  /*3ec0*/  LOP3.LUT R38, R38, 0x3, RZ, 0xc0, !PT ;  /* 0x0000000326267812 */ /* 0x000fe400078ec0ff */
[----:B------:R-:W-:Y:S01]  /*3ed0*/  LOP3.LUT R19, R24, 0xf, RZ, 0xc0, !PT ;  /* 0x0000000f18137812 */ /* 0x000fe200078ec0ff */
[----:B------:R-:W-:Y:S01]  /*3ee0*/  IMAD.SHL.U32 R32, R32, 0x100, RZ ;  /* 0x0000010020207824 */ /* 0x000fe200078e00ff */
[----:B------:R-:W-:-:S02]  /*3ef0*/  IADD3 R36, PT, PT, R38, R47, R36 ;  /* 0x0000002f26247210 */ /* 0x000fc40007ffe024 */
[----:B------:R-:W-:Y:S01]  /*3f00*/  LOP3.LUT R21, R40, 0xf, RZ, 0xc0, !PT ;  /* 0x0000000f28157812 */ /* 0x000fe200078ec0ff */
[----:B------:R-:W-:Y:S01]  /*3f10*/  IMAD R57, R20, 0x10, R19 ;  /* 0x0000001014397824 */ /* 0x000fe200078e0213 */
[----:B------:R-:W-:Y:S02]  /*3f20*/  LOP3.LUT R30, R30, 0x3, RZ, 0xc0, !PT ;  /* 0x000000031e1e7812 */ /* 0x000fe400078ec0ff */
[----:B------:R-:W-:Y:S01]  /*3f30*/  LOP3.LUT R19, R18, 0xf00, RZ, 0xe2, !PT ;  /* 0x00000f0012137812 */ /* 0x000fe200078ee2ff */
[----:B------:R-:W-:Y:S01]  /*3f40*/  IMAD R121, R36, 0x10, R21 ;  /* 0x0000001024797824 */ /* 0x000fe200078e0215 */
[----:B------:R-:W-:Y:S02]  /*3f50*/  IADD3 R28, PT, PT, R30, R31, R28 ;  /* 0x0000001f1e1c7210 */ /* 0x000fe40007ffe01c */
[----:B------:R-:W-:Y:S01]  /*3f60*/  LOP3.LUT R21, R32, 0xf00, RZ, 0xe2, !PT ;  /* 0x00000f0020157812 */ /* 0x000fe200078ee2ff */
[----:B------:R-:W-:Y:S01]  /*3f70*/  IMAD R113, R16, 0x1000, R19 ;  /* 0x0000100010717824 */ /* 0x000fe200078e0213 */
[----:B------:R-:W-:Y:S01]  /*3f80*/  PRMT R74, RZ, 0x7610, R74 ;  /* 0x00007610ff4a7816 */ /* 0x000fe2000000004a */
[----:B------:R-:W-:Y:S01]  /*3f90*/  IMAD R19, R214, 0x1d, RZ ;  /* 0x0000001dd6137824 */ /* 0x000fe200078e02ff */
[----:B------:R-:W-:Y:S01]  /*3fa0*/  IADD3 R72, P3, PT, R53, R117, RZ ;  /* 0x0000007535487210 */ /* 0x000fe20007f7e0ff */
[----:B------:R-:W-:-:S02]  /*3fb0*/  IMAD R119, R28, 0x1000, R21 ;  /* 0x000010001c777824 */ /* 0x000fc400078e0215 */
[C---:B------:R-:W-:Y:S01]  /*3fc0*/  IMAD R21, R214.reuse, 0x1f, RZ ;  /* 0x0000001fd6157824 */ /* 0x040fe200078e02ff */
[----:B------:R1:W5:Y:S01]  /*3fd0*/  @P4 LDG.E.U16 R74, desc[UR22][R12.64] ;  /* 0x000000160c4a4981 */ /* 0x000362000c1e1500 */
[----:B------:R-:W-:Y:S01]  /*3fe0*/  IMAD.SHL.U32 R23, R214, 0x20, RZ ;  /* 0x00000020d6177824 */ /* 0x000fe200078e00ff */
[----:B------:R-:W-:Y:S02]  /*3ff0*/  IADD3 R70, P4, PT, R56, R117, RZ ;  /* 0x0000007538467210 */ /* 0x000fe40007f9e0ff */
[----:B------:R-:W-:Y:S02]  /*4000*/  LEA.HI.X.SX32 R73, R19, R75, 0x1, P3 ;  /* 0x0000004b13497211 */ /* 0x000fe400018f0eff */
[C---:B------:R-:W-:Y:S01]  /*4010*/  LEA R66, P3, R214.reuse, R117, 0x6 ;  /* 0x00000075d6427211 */ /* 0x040fe200078630ff */
[----:B------:R-:W-:Y:S01]  /*4020*/  IMAD R25, R214, 0x21, RZ ;  /* 0x00000021d6197824 */ /* 0x000fe200078e02ff */
[----:B------:R-:W-:Y:S02]  /*4030*/  LEA.HI.X.SX32 R71, R21, R75, 0x1, P4 ;  /* 0x0000004b15477211 */ /* 0x000fe400020f0eff */
[----:B------:R-:W-:-:S02]  /*4040*/  IADD3 R68, P4, PT, R68, R117, RZ ;  /* 0x0000007544447210 */ /* 0x000fc40007f9e0ff */
[----:B------:R-:W-:Y:S02]  /*4050*/  LEA.HI.X.SX32 R67, R23, R75, 0x1, P3 ;  /* 0x0000004b17437211 */ /* 0x000fe400018f0eff */
[----:B------:R-:W-:Y:S01]  /*4060*/  IADD3 R62, P3, PT, R62, R117, RZ ;  /* 0x000000753e3e7210 */ /* 0x000fe20007f7e0ff */
[C---:B------:R-:W-:Y:S01]  /*4070*/  IMAD R27, R214.reuse, 0x23, RZ ;  /* 0x00000023d61b7824 */ /* 0x040fe200078e02ff */
[----:B------:R-:W-:Y:S01]  /*4080*/  LEA.HI.X.SX32 R69, R25, R75, 0x1, P4 ;  /* 0x0000004b19457211 */ /* 0x000fe200020f0eff */
[----:B-1----:R-:W-:Y:S01]  /*4090*/  IMAD R12, R214, 0x4c, RZ ;  /* 0x0000004cd60c7824 */ /* 0x002fe200078e02ff */
[----:B------:R-:W-:Y:S02]  /*40a0*/  IADD3 R64, P4, PT, R64, R117, RZ ;  /* 0x0000007540407210 */ /* 0x000fe40007f9e0ff */
[----:B------:R-:W-:Y:S02]  /*40b0*/  LEA.HI.X.SX32 R63, R8, R75, 0x1, P3 ;  /* 0x0000004b083f7211 */ /* 0x000fe400018f0eff */
[----:B------:R-:W-:Y:S01]  /*40c0*/  IADD3 R58, P3, PT, R58, R117, RZ ;  /* 0x000000753a3a7210 */ /* 0x000fe20007f7e0ff */
[C---:B------:R-:W-:Y:S01]  /*40d0*/  IMAD R13, R214.reuse, 0x25, RZ ;  /* 0x00000025d60d7824 */ /* 0x040fe200078e02ff */
[----:B------:R-:W-:Y:S01]  /*40e0*/  LEA.HI.X.SX32 R65, R27, R75, 0x1, P4 ;  /* 0x0000004b1b417211 */ /* 0x000fe200020f0eff */
[----:B------:R-:W-:Y:S01]  /*40f0*/  IMAD R14, R214, 0x4e, RZ ;  /* 0x0000004ed60e7824 */ /* 0x000fe200078e02ff */
[----:B------:R-:W-:Y:S01]  /*4100*/  IADD3 R60, P4, PT, R60, R117, RZ ;  /* 0x000000753c3c7210 */ /* 0x000fe20007f9e0ff */
[----:B------:R-:W-:Y:S01]  /*4110*/  IMAD R16, R214, 0x50, RZ ;  /* 0x00000050d6107824 */ /* 0x000fe200078e02ff */
[----:B------:R-:W-:-:S02]  /*4120*/  LEA.HI.X.SX32 R59, R7, R75, 0x1, P3 ;  /* 0x0000004b073b7211 */ /* 0x000fc400018f0eff */
[----:B------:R-:W-:Y:S01]  /*4130*/  IADD3 R12, P3, PT, R12, R117, RZ ;  /* 0x000000750c0c7210 */ /* 0x000fe20007f7e0ff */
[C---:B------:R-:W-:Y:S01]  /*4140*/  IMAD R15, R214.reuse, 0x27, RZ ;  /* 0x00000027d60f7824 */ /* 0x040fe200078e02ff */
[----:B------:R-:W-:Y:S01]  /*4150*/  LEA.HI.X.SX32 R61, R13, R75, 0x1, P4 ;  /* 0x0000004b0d3d7211 */ /* 0x000fe200020f0eff */
[----:B------:R-:W-:Y:S01]  /*4160*/  IMAD R18, R214, 0x52, RZ ;  /* 0x00000052d6127824 */ /* 0x000fe200078e02ff */
[----:B------:R-:W-:Y:S01]  /*4170*/  IADD3 R14, P4, PT, R14, R117, RZ ;  /* 0x000000750e0e7210 */ /* 0x000fe20007f9e0ff */
[----:B------:R-:W-:Y:S01]  /*4180*/  IMAD R20, R214, 0x54, RZ ;  /* 0x00000054d6147824 */ /* 0x000fe200078e02ff */
        /* <DEDUP_REMOVED lines=40> */
[----:B------:R-:W-:Y:S02]  /*4410*/  IADD3 R38, P4, PT, R38, R117, RZ ;  /* 0x0000007526267210 */ /* 0x000fe40007f9e0ff */
[----:B------:R-:W-:Y:S02]  /*4420*/  LEA.HI.X.SX32 R37, R37, R75, 0x1, P3 ;  /* 0x0000004b25257211 */ /* 0x000fe400018f0eff */
[----:B------:R-:W-:Y:S01]  /*4430*/  IADD3 R40, P3, PT, R40, R117, RZ ;  /* 0x0000007528287210 */ /* 0x000fe20007f7e0ff */
[----:B------:R-:W-:Y:S01]  /*4440*/  IMAD R49, R214, 0x35, RZ ;  /* 0x00000035d6317824 */ /* 0x000fe200078e02ff */
[----:B------:R-:W-:-:S02]  /*4450*/  LEA.HI.X.SX32 R39, R47, R75, 0x1, P4 ;  /* 0x0000004b2f277211 */ /* 0x000fc400020f0eff */
[----:B------:R-:W-:Y:S02]  /*4460*/  IADD3 R42, P4, PT, R42, R117, RZ ;  /* 0x000000752a2a7210 */ /* 0x000fe40007f9e0ff */
[----:B------:R-:W-:Y:S02]  /*4470*/  LEA.HI.X.SX32 R41, R41, R75, 0x1, P3 ;  /* 0x0000004b29297211 */ /* 0x000fe400018f0eff */
[----:B------:R-:W-:Y:S01]  /*4480*/  IADD3 R44, P3, PT, R44, R117, RZ ;  /* 0x000000752c2c7210 */ /* 0x000fe20007f7e0ff */
[C---:B------:R-:W-:Y:S01]  /*4490*/  IMAD R51, R214.reuse, 0x37, RZ ;  /* 0x00000037d6337824 */ /* 0x040fe200078e02ff */
[----:B------:R-:W-:Y:S01]  /*44a0*/  LEA.HI.X.SX32 R43, R49, R75, 0x1, P4 ;  /* 0x0000004b312b7211 */ /* 0x000fe200020f0eff */
[----:B------:R-:W-:Y:S01]  /*44b0*/  IMAD R6, R214, 0x74, RZ ;  /* 0x00000074d6067824 */ /* 0x000fe200078e02ff */
[----:B------:R-:W-:Y:S02]  /*44c0*/  IADD3 R46, P4, PT, R46, R117, RZ ;  /* 0x000000752e2e7210 */ /* 0x000fe40007f9e0ff */
        /* <DEDUP_REMOVED lines=8> */
[C---:B------:R-:W-:Y:S01]  /*4550*/  IMAD R9, R214.reuse, 0x3d, RZ ;  /* 0x0000003dd6097824 */ /* 0x040fe200078e02ff */
[----:B------:R-:W-:Y:S01]  /*4560*/  LEA.HI.X.SX32 R51, R7, R75, 0x1, P4 ;  /* 0x0000004b07337211 */ /* 0x000fe200020f0eff */
[----:B------:R-:W-:Y:S01]  /*4570*/  IMAD R10, R214, 0x7c, RZ ;  /* 0x0000007cd60a7824 */ /* 0x000fe200078e02ff */
[----:B------:R-:W-:-:S02]  /*4580*/  IADD3 R54, P4, PT, R54, R117, RZ ;  /* 0x0000007536367210 */ /* 0x000fc40007f9e0ff */
[----:B------:R-:W-:Y:S02]  /*4590*/  LEA.HI.X.SX32 R53, R53, R75, 0x1, P3 ;  /* 0x0000004b35357211 */ /* 0x000fe400018f0eff */
[----:B------:R-:W-:Y:S01]  /*45a0*/  IADD3 R6, P3, PT, R8, R117, RZ ;  /* 0x0000007508067210 */ /* 0x000fe20007f7e0ff */
[----:B------:R-:W-:Y:S01]  /*45b0*/  IMAD R11, R214, 0x3f, RZ ;  /* 0x0000003fd60b7824 */ /* 0x000fe200078e02ff */
[----:B------:R-:W-:Y:S02]  /*45c0*/  LEA.HI.X.SX32 R55, R55, R75, 0x1, P4 ;  /* 0x0000004b37377211 */ /* 0x000fe400020f0eff */
[----:B------:R-:W-:Y:S02]  /*45d0*/  IADD3 R8, P4, PT, R10, R117, RZ ;  /* 0x000000750a087210 */ /* 0x000fe40007f9e0ff */
[----:B------:R-:W-:Y:S02]  /*45e0*/  LEA.HI.X.SX32 R7, R9, R75, 0x1, P3 ;  /* 0x0000004b09077211 */ /* 0x000fe400018f0eff */
[----:B------:R-:W-:Y:S01]  /*45f0*/  IADD3 R10, P3, PT, R156, R117, RZ ;  /* 0x000000759c0a7210 */ /* 0x000fe20007f7e0ff */
[----:B------:R-:W-:Y:S01]  /*4600*/  IMAD R156, R214, 0x3c, RZ ;  /* 0x0000003cd69c7824 */ /* 0x000fe200078e02ff */
[----:B------:R-:W-:-:S02]  /*4610*/  LEA.HI.X.SX32 R9, R56, R75, 0x1, P4 ;  /* 0x0000004b38097211 */ /* 0x000fc400020f0eff */
[----:B------:R-:W-:Y:S02]  /*4620*/  LEA.HI.X.SX32 R11, R11, R75, 0x1, P3 ;  /* 0x0000004b0b0b7211 */ /* 0x000fe400018f0eff */
[----:B------:R-:W-:Y:S02]  /*4630*/  IADD3 R56, P3, PT, R122, R117, RZ ;  /* 0x000000757a387210 */ /* 0x000fe40007f7e0ff */
[----:B------:R-:W-:Y:S02]  /*4640*/  SHF.R.U32.HI R157, RZ, 0x2, R116 ;  /* 0x00000002ff9d7819 */ /* 0x000fe40000011674 */
[----:B------:R-:W-:Y:S02]  /*4650*/  LOP3.LUT R122, R57, 0xff, RZ, 0xc0, !PT ;  /* 0x000000ff397a7812 */ /* 0x000fe400078ec0ff */
[----:B------:R-:W-:Y:S02]  /*4660*/  LOP3.LUT R160, R121, 0xff, RZ, 0xc0, !PT ;  /* 0x000000ff79a07812 */ /* 0x000fe400078ec0ff */
[----:B------:R-:W-:-:S02]  /*4670*/  LEA.HI.X.SX32 R57, R156, R75, 0x1, P3 ;  /* 0x0000004b9c397211 */ /* 0x000fc400018f0eff */
[----:B------:R-:W-:Y:S01]  /*4680*/  IADD3 R156, P3, PT, R156, R117, RZ ;  /* 0x000000759c9c7210 */ /* 0x000fe20007f7e0ff */
[----:B------:R-:W-:Y:S01]  /*4690*/  IMAD.IADD R122, R113, 0x1, R122 ;  /* 0x00000001717a7824 */ /* 0x000fe200078e027a */
[----:B------:R-:W-:Y:S01]  /*46a0*/  LOP3.LUT P4, RZ, R157, 0x1, RZ, 0xc0, !PT ;  /* 0x000000019dff7812 */ /* 0x000fe2000788c0ff */
[----:B------:R-:W-:Y:S01]  /*46b0*/  IMAD.IADD R119, R119, 0x1, R160 ;  /* 0x0000000177777824 */ /* 0x000fe200078e02a0 */
[----:B------:R-:W-:Y:S01]  /*46c0*/  LEA.HI.X.SX32 R157, R158, R75, 0x1, P3 ;  /* 0x0000004b9e9d7211 */ /* 0x000fe200018f0eff */
[----:B------:R-:W-:Y:S01]  /*46d0*/  IMAD R113, R214, 0xf, RZ ;  /* 0x0000000fd6717824 */ /* 0x000fe200078e02ff */
[----:B------:R-:W-:Y:S02]  /*46e0*/  IADD3 R158, P3, PT, R158, R117, RZ ;  /* 0x000000759e9e7210 */ /* 0x000fe40007f7e0ff */
[----:B------:R-:W-:Y:S02]  /*46f0*/  SHF.R.U32.HI R121, RZ, 0x1, R116 ;  /* 0x00000001ff797819 */ /* 0x000fe40000011674 */
[----:B------:R-:W-:-:S02]  /*4700*/  PRMT R116, R122, 0x5410, R119 ;  /* 0x000054107a747816 */ /* 0x000fc40000000077 */
[----:B------:R-:W-:Y:S02]  /*4710*/  PRMT R117, RZ, 0x7610, R117 ;  /* 0x00007610ff757816 */ /* 0x000fe40000000075 */
[----:B------:R-:W-:Y:S02]  /*4720*/  LEA.HI.X.SX32 R159, R113, R75, 0x1, P3 ;  /* 0x0000004b719f7211 */ /* 0x000fe400018f0eff */
[----:B------:R-:W-:Y:S02]  /*4730*/  LOP3.LUT P3, RZ, R121, 0x1, RZ, 0xc0, !PT ;  /* 0x0000000179ff7812 */ /* 0x000fe4000786c0ff */
[----:B------:R-:W-:Y:S01]  /*4740*/  SHF.R.U64 R75, R116, 0x1f, RZ ;  /* 0x0000001f744b7819 */ /* 0x000fe200000012ff */
[----:B------:R1:W5:Y:S01]  /*4750*/  @P4 LDG.E.U16 R117, desc[UR22][R72.64] ;  /* 0x0000001648754981 */ /* 0x000362000c1e1500 */
[----:B------:R-:W-:Y:S02]  /*4760*/  PRMT R121, RZ, 0x7610, R121 ;  /* 0x00007610ff797816 */ /* 0x000fe40000000079 */
[----:B------:R-:W-:-:S02]  /*4770*/  LOP3.LUT P4, RZ, R75, 0x1, RZ, 0xc0, !PT ;  /* 0x000000014bff7812 */ /* 0x000fc4000788c0ff */
[C---:B------:R-:W-:Y:S02]  /*4780*/  SHF.R.U64 R75, R116.reuse, 0x1e, RZ ;  /* 0x0000001e744b7819 */ /* 0x040fe400000012ff */
[----:B------:R-:W-:Y:S01]  /*4790*/  PRMT R122, RZ, 0x7610, R122 ;  /* 0x00007610ff7a7816 */ /* 0x000fe2000000007a */
[----:B------:R2:W5:Y:S01]  /*47a0*/  @!P5 LDG.E.U16 R121, desc[UR22][R158.64] ;  /* 0x000000169e79d981 */ /* 0x000562000c1e1500 */
[----:B------:R-:W-:Y:S02]  /*47b0*/  SHF.R.U64 R119, R116, 0x1d, RZ ;  /* 0x0000001d74777819 */ /* 0x000fe400000012ff */
[----:B------:R-:W-:Y:S02]  /*47c0*/  LOP3.LUT P5, RZ, R75, 0x1, RZ, 0xc0, !PT ;  /* 0x000000014bff7812 */ /* 0x000fe400078ac0ff */
[----:B------:R-:W-:Y:S01]  /*47d0*/  PRMT R75, RZ, 0x7610, R75 ;  /* 0x00007610ff4b7816 */ /* 0x000fe2000000004b */
[----:B------:R-:W5:Y:S01]  /*47e0*/  @P3 LDG.E.U16 R122, desc[UR22][R156.64] ;  /* 0x000000169c7a3981 */ /* 0x000f62000c1e1500 */
[----:B------:R-:W-:-:S02]  /*47f0*/  LOP3.LUT P3, RZ, R119, 0x1, RZ, 0xc0, !PT ;  /* 0x0000000177ff7812 */ /* 0x000fc4000786c0ff */
[C---:B------:R-:W-:Y:S02]  /*4800*/  SHF.R.U64 R119, R116.reuse, 0x1c, RZ ;  /* 0x0000001c74777819 */ /* 0x040fe400000012ff */
[----:B-1----:R-:W-:Y:S01]  /*4810*/  PRMT R73, RZ, 0x7610, R73 ;  /* 0x00007610ff497816 */ /* 0x002fe20000000049 */
[----:B------:R1:W5:Y:S01]  /*4820*/  @!P0 LDG.E.U16 R75, desc[UR22][R70.64] ;  /* 0x00000016464b8981 */ /* 0x000362000c1e1500 */
[----:B------:R-:W-:Y:S02]  /*4830*/  LOP3.LUT P0, RZ, R119, 0x1, RZ, 0xc0, !PT ;  /* 0x0000000177ff7812 */ /* 0x000fe4000780c0ff */
[----:B------:R-:W-:Y:S02]  /*4840*/  SHF.R.U64 R119, R116, 0x1b, RZ ;  /* 0x0000001b74777819 */ /* 0x000fe400000012ff */
[----:B------:R-:W-:Y:S01]  /*4850*/  PRMT R72, RZ, 0x7610, R72 ;  /* 0x00007610ff487816 */ /* 0x000fe20000000048 */
[----:B------:R3:W5:Y:S01]  /*4860*/  @P4 LDG.E.U16 R73, desc[UR22][R66.64] ;  /* 0x0000001642494981 */ /* 0x000762000c1e1500 */
[----:B------:R-:W-:-:S02]  /*4870*/  LOP3.LUT P4, RZ, R119, 0x1, RZ, 0xc0, !PT ;  /* 0x0000000177ff7812 */ /* 0x000fc4000788c0ff */
[C---:B--2---:R-:W-:Y:S02]  /*4880*/  SHF.R.U64 R158, R116.reuse, 0x1a, RZ ;  /* 0x0000001a749e7819 */ /* 0x044fe400000012ff */
[----:B------:R-:W-:Y:S01]  /*4890*/  PRMT R119, RZ, 0x7610, R119 ;  /* 0x00007610ff777816 */ /* 0x000fe20000000077 */
[----:B------:R2:W5:Y:S01]  /*48a0*/  @P5 LDG.E.U16 R72, desc[UR22][R68.64] ;  /* 0x0000001644485981 */ /* 0x000562000c1e1500 */
[----:B-1----:R-:W-:Y:S02]  /*48b0*/  SHF.R.U64 R71, R116, 0x19, RZ ;  /* 0x0000001974477819 */ /* 0x002fe400000012ff */
[----:B------:R-:W-:Y:S02]  /*48c0*/  LOP3.LUT P5, RZ, R158, 0x1, RZ, 0xc0, !PT ;  /* 0x000000019eff7812 */ /* 0x000fe400078ac0ff */
[----:B------:R-:W-:Y:S01]  /*48d0*/  PRMT R70, RZ, 0x7610, R70 ;  /* 0x00007610ff467816 */ /* 0x000fe20000000046 */
[----:B------:R1:W5:Y:S01]  /*48e0*/  @P3 LDG.E.U16 R119, desc[UR22][R62.64] ;  /* 0x000000163e773981 */ /* 0x000362000c1e1500 */
[----:B---3--:R-:W-:-:S02]  /*48f0*/  PRMT R67, RZ, 0x7610, R67 ;  /* 0x00007610ff437816 */ /* 0x008fc40000000043 */
[----:B------:R-:W-:Y:S02]  /*4900*/  LOP3.LUT P3, RZ, R71, 0x1, RZ, 0xc0, !PT ;  /* 0x0000000147ff7812 */ /* 0x000fe4000786c0ff */
[C---:B------:R-:W-:Y:S01]  /*4910*/  SHF.R.U64 R71, R116.reuse, 0x18, RZ ;  /* 0x0000001874477819 */ /* 0x040fe200000012ff */
[----:B------:R3:W5:Y:S01]  /*4920*/  @P0 LDG.E.U16 R70, desc[UR22][R64.64] ;  /* 0x0000001640460981 */ /* 0x000762000c1e1500 */
[----:B--2---:R-:W-:Y:S02]  /*4930*/  SHF.R.U64 R68, R116, 0x17, RZ ;  /* 0x0000001774447819 */ /* 0x004fe400000012ff */
[----:B------:R-:W-:Y:S01]  /*4940*/  PRMT R66, RZ, 0x7610, R66 ;  /* 0x00007610ff427816 */ /* 0x000fe20000000042 */
[----:B------:R2:W5:Y:S01]  /*4950*/  @P4 LDG.E.U16 R67, desc[UR22][R58.64] ;  /* 0x000000163a434981 */ /* 0x000562000c1e1500 */
[----:B------:R-:W-:Y:S02]  /*4960*/  LOP3.LUT P0, RZ, R71, 0x1, RZ, 0xc0, !PT ;  /* 0x0000000147ff7812 */ /* 0x000fe4000780c0ff */
[----:B------:R-:W-:-:S02]  /*4970*/  LOP3.LUT P4, RZ, R68, 0x1, RZ, 0xc0, !PT ;  /* 0x0000000144ff7812 */ /* 0x000fc4000788c0ff */
[C---:B------:R-:W-:Y:S01]  /*4980*/  SHF.R.U64 R68, R116.reuse, 0x16, RZ ;  /* 0x0000001674447819 */ /* 0x040fe200000012ff */
[----:B------:R4:W5:Y:S01]  /*4990*/  @P5 LDG.E.U16 R66, desc[UR22][R60.64] ;  /* 0x000000163c425981 */ /* 0x000962000c1e1500 */
[----:B-1----:R-:W-:Y:S02]  /*49a0*/  PRMT R63, RZ, 0x7610, R63 ;  /* 0x00007610ff3f7816 */ /* 0x002fe4000000003f */
[----:B---3--:R-:W-:Y:S02]  /*49b0*/  SHF.R.U64 R64, R116, 0x15, RZ ;  /* 0x0000001574407819 */ /* 0x008fe400000012ff */
[----:B------:R-:W-:Y:S02]  /*49c0*/  LOP3.LUT P5, RZ, R68, 0x1, RZ, 0xc0, !PT ;  /* 0x0000000144ff7812 */ /* 0x000fe400078ac0ff */
[----:B------:R-:W-:Y:S01]  /*49d0*/  PRMT R62, RZ, 0x7610, R62 ;  /* 0x00007610ff3e7816 */ /* 0x000fe2000000003e */
[----:B------:R1:W5:Y:S01]  /*49e0*/  @P3 LDG.E.U16 R63, desc[UR22][R12.64] ;  /* 0x000000160c3f3981 */ /* 0x000362000c1e1500 */
[----:B--2---:R-:W-:-:S02]  /*49f0*/  PRMT R58, RZ, 0x7610, R58 ;  /* 0x00007610ff3a7816 */ /* 0x004fc4000000003a */
[----:B------:R-:W-:Y:S02]  /*4a00*/  LOP3.LUT P3, RZ, R64, 0x1, RZ, 0xc0, !PT ;  /* 0x0000000140ff7812 */ /* 0x000fe4000786c0ff */
[C---:B------:R-:W-:Y:S01]  /*4a10*/  SHF.R.U64 R64, R116.reuse, 0x14, RZ ;  /* 0x0000001474407819 */ /* 0x040fe200000012ff */
[----:B------:R-:W5:Y:S01]  /*4a20*/  @P0 LDG.E.U16 R62, desc[UR22][R14.64] ;  /* 0x000000160e3e0981 */ /* 0x000f62000c1e1500 */
[----:B----4-:R-:W-:Y:S02]  /*4a30*/  SHF.R.U64 R60, R116, 0x13, RZ ;  /* 0x00000013743c7819 */ /* 0x010fe400000012ff */
[----:B------:R-:W-:Y:S01]  /*4a40*/  PRMT R59, RZ, 0x7610, R59 ;  /* 0x00007610ff3b7816 */ /* 0x000fe2000000003b */
[----:B------:R-:W5:Y:S01]  /*4a50*/  @P4 LDG.E.U16 R58, desc[UR22][R16.64] ;  /* 0x00000016103a4981 */ /* 0x000f62000c1e1500 */
[----:B------:R-:W-:Y:S02]  /*4a60*/  LOP3.LUT P0, RZ, R64, 0x1, RZ, 0xc0, !PT ;  /* 0x0000000140ff7812 */ /* 0x000fe4000780c0ff */
[----:B------:R-:W-:-:S02]  /*4a70*/  LOP3.LUT P4, RZ, R60, 0x1, RZ, 0xc0, !PT ;  /* 0x000000013cff7812 */ /* 0x000fc4000788c0ff */
[C---:B------:R-:W-:Y:S01]  /*4a80*/  SHF.R.U64 R61, R116.reuse, 0x12, RZ ;  /* 0x00000012743d7819 */ /* 0x040fe200000012ff */
[----:B------:R-:W5:Y:S01]  /*4a90*/  @P5 LDG.E.U16 R59, desc[UR22][R18.64] ;  /* 0x00000016123b5981 */ /* 0x000f62000c1e1500 */
[----:B------:R-:W-:Y:S02]  /*4aa0*/  PRMT R60, RZ, 0x7610, R60 ;  /* 0x00007610ff3c7816 */ /* 0x000fe4000000003c */
[----:B-1----:R-:W-:Y:S02]  /*4ab0*/  SHF.R.U64 R12, R116, 0x11, RZ ;  /* 0x00000011740c7819 */ /* 0x002fe400000012ff */
[----:B------:R-:W-:Y:S02]  /*4ac0*/  LOP3.LUT P5, RZ, R61, 0x1, RZ, 0xc0, !PT ;  /* 0x000000013dff7812 */ /* 0x000fe400078ac0ff */
[----:B------:R-:W-:Y:S01]  /*4ad0*/  PRMT R61, RZ, 0x7610, R61 ;  /* 0x00007610ff3d7816 */ /* 0x000fe2000000003d */
[----:B------:R-:W5:Y:S01]  /*4ae0*/  @P3 LDG.E.U16 R60, desc[UR22][R20.64] ;  /* 0x00000016143c3981 */ /* 0x000f62000c1e1500 */
[----:B------:R-:W-:-:S02]  /*4af0*/  LOP3.LUT P3, RZ, R12, 0x1, RZ, 0xc0, !PT ;  /* 0x000000010cff7812 */ /* 0x000fc4000786c0ff */
[----:B------:R-:W-:Y:S02]  /*4b00*/  SHF.R.U64 R12, R116, 0x10, RZ ;  /* 0x00000010740c7819 */ /* 0x000fe400000012ff */
[----:B------:R-:W-:Y:S01]  /*4b10*/  PRMT R64, RZ, 0x7610, R64 ;  /* 0x00007610ff407816 */ /* 0x000fe20000000040 */
[----:B------:R-:W5:Y:S01]  /*4b20*/  @P0 LDG.E.U16 R61, desc[UR22][R22.64] ;  /* 0x00000016163d0981 */ /* 0x000f62000c1e1500 */
[----:B------:R-:W-:Y:S02]  /*4b30*/  LOP3.LUT P0, RZ, R12, 0x1, RZ, 0xc0, !PT ;  /* 0x000000010cff7812 */ /* 0x000fe4000780c0ff */
[----:B------:R-:W-:Y:S02]  /*4b40*/  SHF.R.U64 R12, R116, 0xf, RZ ;  /* 0x0000000f740c7819 */ /* 0x000fe400000012ff */
        /* <DEDUP_REMOVED lines=9> */
[----:B------:R1:W5:Y:S01]  /*4be0*/  @P3 LDG.E.U16 R68, desc[UR22][R28.64] ;  /* 0x000000161c443981 */ /* 0x000362000c1e1500 */
[----:B------:R-:W-:-:S02]  /*4bf0*/  LOP3.LUT P3, RZ, R12, 0x1, RZ, 0xc0, !PT ;  /* 0x000000010cff7812 */ /* 0x000fc4000786c0ff */
[----:B------:R-:W-:Y:S02]  /*4c00*/  SHF.R.U64 R12, R116, 0xc, RZ ;  /* 0x0000000c740c7819 */ /* 0x000fe400000012ff */
[----:B------:R-:W-:Y:S01]  /*4c10*/  PRMT R71, RZ, 0x7610, R71 ;  /* 0x00007610ff477816 */ /* 0x000fe20000000047 */
[----:B------:R2:W5:Y:S01]  /*4c20*/  @P0 LDG.E.U16 R69, desc[UR22][R30.64] ;  /* 0x000000161e450981 */ /* 0x000562000c1e1500 */
[----:B------:R-:W-:Y:S02]  /*4c30*/  LOP3.LUT P0, RZ, R12, 0x1, RZ, 0xc0, !PT ;  /* 0x000000010cff7812 */ /* 0x000fe4000780c0ff */
[----:B------:R-:W-:Y:S02]  /*4c40*/  SHF.R.U64 R12, R116, 0xb, RZ ;  /* 0x0000000b740c7819 */ /* 0x000fe400000012ff */
[----:B------:R-:W-:Y:S01]  /*4c50*/  PRMT R156, RZ, 0x7610, R156 ;  /* 0x00007610ff9c7816 */ /* 0x000fe2000000009c */
[----:B------:R3:W5:Y:S01]  /*4c60*/  @P4 LDG.E.U16 R71, desc[UR22][R32.64] ;  /* 0x0000001620474981 */ /* 0x000762000c1e1500 */
[----:B------:R-:W-:-:S02]  /*4c70*/  LOP3.LUT P4, RZ, R12, 0x1, RZ, 0xc0, !PT ;  /* 0x000000010cff7812 */ /* 0x000fc4000788c0ff */
[----:B------:R-:W-:Y:S02]  /*4c80*/  SHF.R.U64 R12, R116, 0xa, RZ ;  /* 0x0000000a740c7819 */ /* 0x000fe400000012ff */
[----:B-1----:R-:W-:Y:S01]  /*4c90*/  PRMT R29, RZ, 0x7610, R29 ;  /* 0x00007610ff1d7816 */ /* 0x002fe2000000001d */
[----:B------:R1:W5:Y:S01]  /*4ca0*/  @P5 LDG.E.U16 R156, desc[UR22][R34.64] ;  /* 0x00000016229c5981 */ /* 0x000362000c1e1500 */
[----:B------:R-:W-:Y:S02]  /*4cb0*/  LOP3.LUT P5, RZ, R12, 0x1, RZ, 0xc0, !PT ;  /* 0x000000010cff7812 */ /* 0x000fe400078ac0ff */
[----:B------:R-:W-:Y:S02]  /*4cc0*/  SHF.R.U64 R12, R116, 0x9, RZ ;  /* 0x00000009740c7819 */ /* 0x000fe400000012ff */
[----:B--2---:R-:W-:Y:S01]  /*4cd0*/  PRMT R30, RZ, 0x7610, R30 ;  /* 0x00007610ff1e7816 */ /* 0x004fe2000000001e */
[----:B------:R2:W5:Y:S01]  /*4ce0*/  @P3 LDG.E.U16 R29, desc[UR22][R36.64] ;  /* 0x00000016241d3981 */ /* 0x000562000c1e1500 */
[----:B------:R-:W-:-:S02]  /*4cf0*/  LOP3.LUT P3, RZ, R12, 0x1, RZ, 0xc0, !PT ;  /* 0x000000010cff7812 */ /* 0x000fc4000786c0ff */
[----:B------:R-:W-:Y:S02]  /*4d00*/  SHF.R.U64 R12, R116, 0x8, RZ ;  /* 0x00000008740c7819 */ /* 0x000fe400000012ff */
[----:B------:R-:W-:Y:S01]  /*4d10*/  PRMT R31, RZ, 0x7610, R31 ;  /* 0x00007610ff1f7816 */ /* 0x000fe2000000001f */
[----:B------:R4:W5:Y:S01]  /*4d20*/  @P0 LDG.E.U16 R30, desc[UR22][R38.64] ;  /* 0x00000016261e0981 */ /* 0x000962000c1e1500 */
[----:B------:R-:W-:Y:S02]  /*4d30*/  LOP3.LUT P0, RZ, R12, 0x1, RZ, 0xc0, !PT ;  /* 0x000000010cff7812 */ /* 0x000fe4000780c0ff */
[----:B------:R-:W-:Y:S02]  /*4d40*/  SHF.R.U64 R12, R116, 0x7, RZ ;  /* 0x00000007740c7819 */ /* 0x000fe400000012ff */
[----:B---3--:R-:W-:Y:S01]  /*4d50*/  PRMT R32, RZ, 0x7610, R32 ;  /* 0x00007610ff207816 */ /* 0x008fe20000000020 */
[----:B------:R3:W5:Y:S01]  /*4d60*/  @P4 LDG.E.U16 R31, desc[UR22][R40.64] ;  /* 0x00000016281f4981 */ /* 0x000762000c1e1500 */
[----:B------:R-:W-:-:S02]  /*4d70*/  LOP3.LUT P4, RZ, R12, 0x1, RZ, 0xc0, !PT ;  /* 0x000000010cff7812 */ /* 0x000fc4000788c0ff */
[----:B------:R-:W-:Y:S02]  /*4d80*/  SHF.R.U64 R12, R116, 0x6, RZ ;  /* 0x00000006740c7819 */ /* 0x000fe400000012ff */
[----:B------:R-:W-:Y:S01]  /*4d90*/  PRMT R33, RZ, 0x7610, R33 ;  /* 0x00007610ff217816 */ /* 0x000fe20000000021 */
[----:B------:R0:W5:Y:S01]  /*4da0*/  @P5 LDG.E.U16 R32, desc[UR22][R42.64] ;  /* 0x000000162a205981 */ /* 0x000162000c1e1500 */
[----:B------:R-:W-:Y:S02]  /*4db0*/  LOP3.LUT P5, RZ, R12, 0x1, RZ, 0xc0, !PT ;  /* 0x000000010cff7812 */ /* 0x000fe400078ac0ff */
[----:B------:R-:W-:Y:S02]  /*4dc0*/  SHF.R.U64 R12, R116, 0x5, RZ ;  /* 0x00000005740c7819 */ /* 0x000fe400000012ff */
[----:B-1----:R-:W-:Y:S01]  /*4dd0*/  PRMT R34, RZ, 0x7610, R34 ;  /* 0x00007610ff227816 */ /* 0x002fe20000000022 */
[----:B------:R-:W5:Y:S01]  /*4de0*/  @P3 LDG.E.U16 R33, desc[UR22][R44.64] ;  /* 0x000000162c213981 */ /* 0x000f62000c1e1500 */
[----:B------:R-:W-:-:S02]  /*4df0*/  LOP3.LUT P3, RZ, R12, 0x1, RZ, 0xc0, !PT ;  /* 0x000000010cff7812 */ /* 0x000fc4000786c0ff */
[----:B------:R-:W-:Y:S02]  /*4e00*/  SHF.R.U64 R12, R116, 0x4, RZ ;  /* 0x00000004740c7819 */ /* 0x000fe400000012ff */
[----:B------:R-:W-:Y:S01]  /*4e10*/  PRMT R35, RZ, 0x7610, R35 ;  /* 0x00007610ff237816 */ /* 0x000fe20000000023 */
[----:B------:R-:W5:Y:S01]  /*4e20*/  @P0 LDG.E.U16 R34, desc[UR22][R46.64] ;  /* 0x000000162e220981 */ /* 0x000f62000c1e1500 */
[----:B------:R-:W-:Y:S02]  /*4e30*/  LOP3.LUT P0, RZ, R12, 0x1, RZ, 0xc0, !PT ;  /* 0x000000010cff7812 */ /* 0x000fe4000780c0ff */
[----:B------:R-:W-:Y:S02]  /*4e40*/  SHF.R.U64 R12, R116, 0x3, RZ ;  /* 0x00000003740c7819 */ /* 0x000fe400000012ff */
[----:B--2---:R-:W-:Y:S01]  /*4e50*/  PRMT R36, RZ, 0x7610, R36 ;  /* 0x00007610ff247816 */ /* 0x004fe20000000024 */
[----:B------:R1:W5:Y:S01]  /*4e60*/  @P4 LDG.E.U16 R35, desc[UR22][R48.64] ;  /* 0x0000001630234981 */ /* 0x000362000c1e1500 */
[----:B------:R-:W-:-:S02]  /*4e70*/  PRMT R37, RZ, 0x7610, R37 ;  /* 0x00007610ff257816 */ /* 0x000fc40000000025 */
[----:B------:R-:W-:Y:S02]  /*4e80*/  LOP3.LUT P4, RZ, R12, 0x1, RZ, 0xc0, !PT ;  /* 0x000000010cff7812 */ /* 0x000fe4000788c0ff */
[C---:B------:R-:W-:Y:S01]  /*4e90*/  SHF.R.U64 R12, R116.reuse, 0x2, RZ ;  /* 0x00000002740c7819 */ /* 0x040fe200000012ff */
[----:B------:R-:W5:Y:S01]  /*4ea0*/  @P5 LDG.E.U16 R36, desc[UR22][R50.64] ;  /* 0x0000001632245981 */ /* 0x000f62000c1e1500 */
[----:B------:R-:W-:Y:S02]  /*4eb0*/  SHF.R.U64 R116, R116, 0x1, RZ ;  /* 0x0000000174747819 */ /* 0x000fe400000012ff */
[----:B------:R-:W-:Y:S01]  /*4ec0*/  LOP3.LUT P5, RZ, R12, 0x1, RZ, 0xc0, !PT ;  /* 0x000000010cff7812 */ /* 0x000fe200078ac0ff */
[----:B------:R-:W5:Y:S01]  /*4ed0*/  @P3 LDG.E.U16 R37, desc[UR22][R52.64] ;  /* 0x0000001634253981 */ /* 0x000f62000c1e1500 */
[----:B------:R-:W-:Y:S02]  /*4ee0*/  LOP3.LUT P3, RZ, R116, 0x1, RZ, 0xc0, !PT ;  /* 0x0000000174ff7812 */ /* 0x000fe4000786c0ff */
[----:B----4-:R-:W-:-:S02]  /*4ef0*/  PRMT R39, RZ, 0x7610, R39 ;  /* 0x00007610ff277816 */ /* 0x010fc40000000027 */
[----:B------:R-:W-:Y:S02]  /*4f00*/  PRMT R169, RZ, 0x7610, R169 ;  /* 0x00007610ffa97816 */ /* 0x000fe400000000a9 */
[----:B------:R-:W-:-:S05]  /*4f10*/  PRMT R176, RZ, 0x7610, R176 ;  /* 0x00007610ffb07816 */ /* 0x000fca00000000b0 */
[----:B------:R-:W5:Y:S04]  /*4f20*/  @P5 LDG.E.U16 R39, desc[UR22][R6.64] ;  /* 0x0000001606275981 */ /* 0x000f68000c1e1500 */
[----:B------:R-:W5:Y:S04]  /*4f30*/  @P3 LDG.E.U16 R169, desc[UR22][R8.64] ;  /* 0x0000001608a93981 */ /* 0x000f68000c1e1500 */
[----:B------:R-:W5:Y:S01]  /*4f40*/  @!P1 LDG.E.U16 R176, desc[UR22][R10.64] ;  /* 0x000000160ab09981 */ /* 0x000f62000c1e1500 */
[----:B------:R-:W-:Y:S02]  /*4f50*/  LOP3.LUT R12, R3, 0x3f, RZ, 0xc0, !PT ;  /* 0x0000003f030c7812 */ /* 0x000fe400078ec0ff */
[----:B---3--:R-:W-:-:S03]  /*4f60*/  PRMT R40, RZ, 0x7610, R40 ;  /* 0x00007610ff287816 */ /* 0x008fc60000000028 */
[----:B------:R-:W-:Y:S01]  /*4f70*/  IMAD R13, R12, R215, RZ ;  /* 0x000000d70c0d7224 */ /* 0x000fe200078e02ff */
[----:B------:R-:W-:Y:S01]  /*4f80*/  PRMT R38, RZ, 0x7610, R38 ;  /* 0x00007610ff267816 */ /* 0x000fe20000000026 */
[----:B0-----:R-:W-:Y:S01]  /*4f90*/  IMAD R134, R134, UR4, RZ ;  /* 0x0000000486867c24 */ /* 0x001fe2000f8e02ff */
[----:B------:R0:W5:Y:S01]  /*4fa0*/  @P0 LDG.E.U16 R40, desc[UR22][R54.64] ;  /* 0x0000001636280981 */ /* 0x000162000c1e1500 */
[----:B------:R-:W-:Y:S01]  /*4fb0*/  IMAD R155, R155, UR4, RZ ;  /* 0x000000049b9b7c24 */ /* 0x000fe2000f8e02ff */
[----:B------:R-:W-:Y:S01]  /*4fc0*/  LEA R22, P0, R13, UR14, 0x1 ;  /* 0x0000000e0d167c11 */ /* 0x000fe2000f8008ff */
[----:B------:R-:W-:Y:S01]  /*4fd0*/  IMAD R128, R128, UR4, RZ ;  /* 0x0000000480807c24 */ /* 0x000fe2000f8e02ff */
[----:B------:R2:W5:Y:S01]  /*4fe0*/  @P4 LDG.E.U16 R38, desc[UR22][R56.64] ;  /* 0x0000001638264981 */ /* 0x000562000c1e1500 */
[----:B------:R-:W-:Y:S01]  /*4ff0*/  IMAD R135, R135, UR4, RZ ;  /* 0x0000000487877c24 */ /* 0x000fe2000f8e02ff */
[----:B------:R-:W-:Y:S01]  /*5000*/  LEA.HI.X.SX32 R23, R13, UR15, 0x1, P0 ;  /* 0x0000000f0d177c11 */ /* 0x000fe200080f0eff */
[----:B------:R-:W-:Y:S01]  /*5010*/  IMAD R131, R131, UR4, RZ ;  /* 0x0000000483837c24 */ /* 0x000fe2000f8e02ff */
[----:B------:R-:W-:-:S02]  /*5020*/  LEA R42, P6, R134, R22, 0x1 ;  /* 0x00000016862a7211 */ /* 0x000fc400078c08ff */
[-C--:B------:R-:W-:Y:S01]  /*5030*/  LEA R41, P4, R155, R22.reuse, 0x1 ;  /* 0x000000169b297211 */ /* 0x080fe200078808ff */
[----:B------:R-:W-:Y:S01]  /*5040*/  IMAD R132, R132, UR4, RZ ;  /* 0x0000000484847c24 */ /* 0x000fe2000f8e02ff */
[-C--:B------:R-:W-:Y:S01]  /*5050*/  LEA.HI.X.SX32 R165, R134, R23.reuse, 0x1, P6 ;  /* 0x0000001786a57211 */ /* 0x080fe200030f0eff */
[----:B------:R-:W-:Y:S01]  /*5060*/  IMAD R138, R138, UR4, RZ ;  /* 0x000000048a8a7c24 */ /* 0x000fe2000f8e02ff */
[CC--:B------:R-:W-:Y:S01]  /*5070*/  LEA R167, P0, R128.reuse, R22.reuse, 0x1 ;  /* 0x0000001680a77211 */ /* 0x0c0fe200078008ff */
[----:B------:R-:W-:Y:S01]  /*5080*/  IMAD R127, R127, UR4, RZ ;  /* 0x000000047f7f7c24 */ /* 0x000fe2000f8e02ff */
[-C--:B------:R-:W-:Y:S02]  /*5090*/  LEA.HI.X.SX32 R174, R155, R23.reuse, 0x1, P4 ;  /* 0x000000179bae7211 */ /* 0x080fe400020f0eff */
[-C--:B-1----:R-:W-:Y:S02]  /*50a0*/  LEA R48, P6, R135, R22.reuse, 0x1 ;  /* 0x0000001687307211 */ /* 0x082fe400078c08ff */
[-C--:B------:R-:W-:Y:S01]  /*50b0*/  LEA R43, P4, R131, R22.reuse, 0x1 ;  /* 0x00000016832b7211 */ /* 0x080fe200078808ff */
[----:B------:R-:W-:Y:S01]  /*50c0*/  IMAD R151, R151, UR4, RZ ;  /* 0x0000000497977c24 */ /* 0x000fe2000f8e02ff */
[-C--:B------:R-:W-:Y:S01]  /*50d0*/  LEA.HI.X.SX32 R172, R128, R23.reuse, 0x1, P0 ;  /* 0x0000001780ac7211 */ /* 0x080fe200000f0eff */
[----:B------:R-:W-:Y:S01]  /*50e0*/  IMAD R141, R141, UR4, RZ ;  /* 0x000000048d8d7c24 */ /* 0x000fe2000f8e02ff */
[----:B------:R-:W-:Y:S01]  /*50f0*/  LEA.HI.X.SX32 R49, R135, R23, 0x1, P6 ;  /* 0x0000001787317211 */ /* 0x000fe200030f0eff */
[----:B------:R-:W-:Y:S01]  /*5100*/  IMAD R154, R154, UR4, RZ ;  /* 0x000000049a9a7c24 */ /* 0x000fe2000f8e02ff */
[----:B------:R-:W-:-:S02]  /*5110*/  LEA R44, P0, R132, R22, 0x1 ;  /* 0x00000016842c7211 */ /* 0x000fc400078008ff */
[-C--:B------:R-:W-:Y:S02]  /*5120*/  LEA.HI.X.SX32 R170, R131, R23.reuse, 0x1, P4 ;  /* 0x0000001783aa7211 */ /* 0x080fe400020f0eff */
[-C--:B0-----:R-:W-:Y:S02]  /*5130*/  LEA R54, P6, R138, R22.reuse, 0x1 ;  /* 0x000000168a367211 */ /* 0x081fe400078c08ff */
        /* <DEDUP_REMOVED lines=8> */
[-C--:B------:R-:W-:Y:S02]  /*51c0*/  LEA R161, P6, R141, R22.reuse, 0x1 ;  /* 0x000000168da17211 */ /* 0x080fe400078c08ff */
[-C--:B------:R-:W-:Y:S01]  /*51d0*/  LEA R52, P4, R154, R22.reuse, 0x1 ;  /* 0x000000169a347211 */ /* 0x080fe200078808ff */
[----:B------:R-:W-:Y:S01]  /*51e0*/  IMAD R14, R153, UR4, RZ ;  /* 0x00000004990e7c24 */ /* 0x000fe2000f8e02ff */
[-C--:B------:R-:W-:Y:S01]  /*51f0*/  LEA.HI.X.SX32 R51, R151, R23.reuse, 0x1, P0 ;  /* 0x0000001797337211 */ /* 0x080fe200000f0eff */
[----:B------:R-:W-:Y:S01]  /*5200*/  IMAD R140, R140, UR4, RZ ;  /* 0x000000048c8c7c24 */ /* 0x000fe2000f8e02ff */
[-C--:B------:R-:W-:Y:S01]  /*5210*/  LEA.HI.X.SX32 R166, R141, R23.reuse, 0x1, P6 ;  /* 0x000000178da67211 */ /* 0x080fe200030f0eff */
[----:B------:R-:W-:Y:S01]  /*5220*/  IMAD R125, R125, UR4, RZ ;  /* 0x000000047d7d7c24 */ /* 0x000fe2000f8e02ff */
[----:B--2---:R-:W-:Y:S01]  /*5230*/  LEA R56, P0, R126, R22, 0x1 ;  /* 0x000000167e387211 */ /* 0x004fe200078008ff */
[----:B------:R-:W-:Y:S01]  /*5240*/  IMAD R136, R136, UR4, RZ ;  /* 0x0000000488887c24 */ /* 0x000fe2000f8e02ff */
[----:B------:R-:W-:-:S02]  /*5250*/  LEA.HI.X.SX32 R53, R154, R23, 0x1, P4 ;  /* 0x000000179a357211 */ /* 0x000fc400020f0eff */
[-C--:B------:R-:W-:Y:S02]  /*5260*/  LEA R153, P6, R146, R22.reuse, 0x1 ;  /* 0x0000001692997211 */ /* 0x080fe400078c08ff */
[-C--:B------:R-:W-:Y:S01]  /*5270*/  LEA R163, P4, R137, R22.reuse, 0x1 ;  /* 0x0000001689a37211 */ /* 0x080fe200078808ff */
[----:B------:R-:W-:Y:S01]  /*5280*/  IMAD R19, R147, UR4, RZ ;  /* 0x0000000493137c24 */ /* 0x000fe2000f8e02ff */
[-C--:B------:R-:W-:Y:S01]  /*5290*/  LEA.HI.X.SX32 R57, R126, R23.reuse, 0x1, P0 ;  /* 0x000000177e397211 */ /* 0x080fe200000f0eff */
[----:B------:R-:W-:Y:S01]  /*52a0*/  IMAD R145, R145, UR4, RZ ;  /* 0x0000000491917c24 */ /* 0x000fe2000f8e02ff */
[-C--:B------:R-:W-:Y:S01]  /*52b0*/  LEA.HI.X.SX32 R160, R146, R23.reuse, 0x1, P6 ;  /* 0x0000001792a07211 */ /* 0x080fe200030f0eff */
[----:B------:R-:W-:Y:S01]  /*52c0*/  IMAD R130, R130, UR4, RZ ;  /* 0x0000000482827c24 */ /* 0x000fe2000f8e02ff */
[----:B------:R-:W-:Y:S01]  /*52d0*/  LEA R159, P0, R140, R22, 0x1 ;  /* 0x000000168c9f7211 */ /* 0x000fe200078008ff */
        /* <DEDUP_REMOVED lines=9> */
[----:B------:R-:W-:Y:S02]  /*5370*/  LEA R152, P0, R145, R22, 0x1 ;  /* 0x0000001691987211 */ /* 0x000fe400078008ff */
        /* <DEDUP_REMOVED lines=16> */
[----:B------:R-:W-:Y:S01]  /*5480*/  VIADD R116, R4, 0x3f ;  /* 0x0000003f04747836 */ /* 0x000fe20000000000 */
[----:B------:R-:W-:Y:S01]  /*5490*/  LEA R138, P0, R13, R22, 0x1 ;  /* 0x000000160d8a7211 */ /* 0x000fe200078008ff */
[----:B------:R-:W-:Y:S01]  /*54a0*/  IMAD R139, R139, UR4, RZ ;  /* 0x000000048b8b7c24 */ /* 0x000fe2000f8e02ff */
[----:B------:R-:W-:-:S02]  /*54b0*/  LEA.HI.X.SX32 R150, R129, R23, 0x1, P4 ;  /* 0x0000001781967211 */ /* 0x000fc400020f0eff */
[-C--:B------:R-:W-:Y:S02]  /*54c0*/  LEA R123, P6, R17, R22.reuse, 0x1 ;  /* 0x00000016117b7211 */ /* 0x080fe400078c08ff */
[-C--:B------:R-:W-:Y:S01]  /*54d0*/  LEA R137, P4, R14, R22.reuse, 0x1 ;  /* 0x000000160e897211 */ /* 0x080fe200078808ff */
[----:B------:R-:W-:Y:S01]  /*54e0*/  IMAD R20, R124, UR4, RZ ;  /* 0x000000047c147c24 */ /* 0x000fe2000f8e02ff */
[-C--:B------:R-:W-:Y:S02]  /*54f0*/  LEA.HI.X.SX32 R145, R13, R23.reuse, 0x1, P0 ;  /* 0x000000170d917211 */ /* 0x080fe400000f0eff */
[-C--:B------:R-:W-:Y:S02]  /*5500*/  LEA.HI.X.SX32 R126, R17, R23.reuse, 0x1, P6 ;  /* 0x00000017117e7211 */ /* 0x080fe400030f0eff */
[----:B------:R-:W-:Y:S02]  /*5510*/  LEA R132, P0, R139, R22, 0x1 ;  /* 0x000000168b847211 */ /* 0x000fe400078008ff */
[----:B------:R-:W-:-:S02]  /*5520*/  LEA.HI.X.SX32 R144, R14, R23, 0x1, P4 ;  /* 0x000000170e907211 */ /* 0x000fc400020f0eff */
[----:B------:R-:W-:Y:S01]  /*5530*/  ISETP.GT.AND P6, PT, R116, 0x3f, PT ;  /* 0x0000003f7400780c */ /* 0x000fe20003fc4270 */
[----:B------:R-:W-:-:S04]  /*5540*/  @!UP1 UIADD3 UR4, UPT, UPT, -UR7, 0x100000, URZ ;  /* 0x0010000007049890 */ /* 0x000fc8000fffe1ff */
[----:B------:R-:W-:Y:S02]  /*5550*/  @!UP1 USHF.L.U32 UR5, UR4, 0xb, URZ ;  /* 0x0000000b04059899 */ /* 0x000fe400080006ff */
[----:B------:R-:W-:Y:S01]  /*5560*/  @!UP1 USHF.L.U32 UR4, UR4, 0x1, URZ ;  /* 0x0000000104049899 */ /* 0x000fe200080006ff */
[-C--:B------:R-:W-:Y:S02]  /*5570*/  LEA R131, P4, R16, R22.reuse, 0x1 ;  /* 0x0000001610837211 */ /* 0x080fe400078808ff */
[-C--:B------:R-:W-:Y:S02]  /*5580*/  LEA.HI.X.SX32 R139, R139, R23.reuse, 0x1, P0 ;  /* 0x000000178b8b7211 */ /* 0x080fe400000f0eff */
[-C--:B------:R-:W-:Y:S02]  /*5590*/  LEA R130, P0, R18, R22.reuse, 0x1 ;  /* 0x0000001612827211 */ /* 0x080fe400078008ff */
[----:B------:R-:W-:Y:S01]  /*55a0*/  LEA.HI.X.SX32 R136, R16, R23, 0x1, P4 ;  /* 0x0000001710887211 */ /* 0x000fe200020f0eff */
[----:B------:R-:W-:Y:S01]  /*55b0*/  VOTEU.ALL UP1, P2 ;  /* 0x0000000000ff7886 */ /* 0x000fe20001020000 */
[----:B------:R-:W-:-:S02]  /*55c0*/  LEA R127, P4, R19, R22, 0x1 ;  /* 0x00000016137f7211 */ /* 0x000fc400078808ff */
[-C--:B------:R-:W-:Y:S02]  /*55d0*/  LEA.HI.X.SX32 R135, R18, R23.reuse, 0x1, P0 ;  /* 0x0000001712877211 */ /* 0x080fe400000f0eff */
[CC--:B------:R-:W-:Y:S01]  /*55e0*/  LEA R125, P0, R20.reuse, R22.reuse, 0x1 ;  /* 0x00000016147d7211 */ /* 0x0c0fe200078008ff */
[----:B------:R0:W1:Y:S01]  /*55f0*/  @!UP1 SYNCS.EXCH.64 URZ, [UR9+0x4008], UR4 ;  /* 0x0040080409ff95b2 */ /* 0x0000620008000100 */
[-C--:B------:R-:W-:Y:S02]  /*5600*/  LEA.HI.X.SX32 R134, R19, R23.reuse, 0x1, P4 ;  /* 0x0000001713867211 */ /* 0x080fe400020f0eff */
[----:B------:R-:W-:Y:S02]  /*5610*/  LEA R124, P4, R21, R22, 0x1 ;  /* 0x00000016157c7211 */ /* 0x000fe400078808ff */
[----:B------:R-:W-:Y:S02]  /*5620*/  LEA.HI.X.SX32 R128, R20, R23, 0x1, P0 ;  /* 0x0000001714807211 */ /* 0x000fe400000f0eff */
[----:B------:R-:W-:-:S02]  /*5630*/  ISETP.LT.AND P0, PT, R12, R4, P6 ;  /* 0x000000040c00720c */ /* 0x000fc40003701270 */
[----:B------:R-:W-:Y:S01]  /*5640*/  LEA.HI.X.SX32 R129, R21, R23, 0x1, P4 ;  /* 0x0000001715817211 */ /* 0x000fe200020f0eff */
[----:B0-----:R-:W-:Y:S10]  /*5650*/  @!P6 BRA `(.L_x_6) ;  /* 0x000000000084e947 */ /* 0x001ff40003800000 */
[----:B-----5:R-:W-:Y:S02]  /*5660*/  PRMT R29, R29, 0x5410, R30 ;  /* 0x000054101d1d7816 */ /* 0x020fe4000000001e */
[----:B------:R-:W-:Y:S02]  /*5670*/  PRMT R30, R31, 0x5410, R32 ;  /* 0x000054101f1e7816 */ /* 0x000fe40000000020 */
[----:B------:R-:W-:Y:S02]  /*5680*/  PRMT R31, R33, 0x5410, R34 ;  /* 0x00005410211f7816 */ /* 0x000fe40000000022 */
[----:B------:R-:W-:Y:S02]  /*5690*/  PRMT R32, R35, 0x5410, R36 ;  /* 0x0000541023207816 */ /* 0x000fe40000000024 */
[----:B------:R-:W-:Y:S02]  /*56a0*/  PRMT R4, R120, 0x5410, R99 ;  /* 0x0000541078047816 */ /* 0x000fe40000000063 */
[----:B------:R-:W-:-:S02]  /*56b0*/  PRMT R5, R118, 0x5410, R5 ;  /* 0x0000541076057816 */ /* 0x000fc40000000005 */
[----:B------:R-:W-:Y:S02]  /*56c0*/  PRMT R6, R98, 0x5410, R97 ;  /* 0x0000541062067816 */ /* 0x000fe40000000061 */
        /* <DEDUP_REMOVED lines=24> */
[----:B------:R-:W-:-:S04]  /*5850*/  PRMT R35, R169, 0x5410, R176 ;  /* 0x00005410a9237816 */ /* 0x000fc800000000b0 */
[----:B------:R0:W-:Y:S03]  /*5860*/  STTM.x32 tmem[UR10+0x40], R4 ;  /* 0x00004004000079ed */ /* 0x0001e600082c000a */
.L_x_6:
[----:B------:R-:W2:Y:S01]  /*5870*/  FENCE.VIEW.ASYNC.T ;  /* 0x00000000000073c6 */ /* 0x000ea20000000200 */
[----:B0-----:R-:W-:Y:S01]  /*5880*/  PRMT R4, RZ, 0x7610, R4 ;  /* 0x00007610ff047816 */ /* 0x001fe20000000004 */
[----:B-----5:R-:W-:Y:S01]  /*5890*/  IMAD.MOV.U32 R36, RZ, RZ, R41 ;  /* 0x000000ffff247224 */ /* 0x020fe200078e0029 */
[----:B------:R-:W-:Y:S01]  /*58a0*/  PRMT R8, RZ, 0x7610, R8 ;  /* 0x00007610ff087816 */ /* 0x000fe20000000008 */
[----:B-12---:R-:W-:Y:S01]  /*58b0*/  BAR.SYNC.DEFER_BLOCKING 0x0 ;  /* 0x0000000000007b1d */ /* 0x006fe20000010000 */
[----:B------:R-:W-:Y:S01]  /*58c0*/  IMAD.MOV.U32 R37, RZ, RZ, R174 ;  /* 0x000000ffff257224 */ /* 0x000fe200078e00ae */
[----:B------:R-:W-:Y:S01]  /*58d0*/  PRMT R12, RZ, 0x7610, R12 ;  /* 0x00007610ff0c7816 */ /* 0x000fe2000000000c */
        /* <DEDUP_REMOVED lines=59> */
[----:B------:R-:W2:Y:S01]  /*5c90*/  @P0 LDG.E.U16 R4, desc[UR22][R36.64] ;  /* 0x0000001624040981 */ /* 0x000ea2000c1e1500 */
[----:B------:R-:W-:-:S02]  /*5ca0*/  IMAD.MOV.U32 R88, RZ, RZ, R131 ;  /* 0x000000ffff587224 */ /* 0x000fc400078e0083 */
[----:B------:R-:W-:Y:S01]  /*5cb0*/  IMAD.MOV.U32 R89, RZ, RZ, R136 ;  /* 0x000000ffff597224 */ /* 0x000fe200078e0088 */
[----:B------:R-:W3:Y:S01]  /*5cc0*/  @P0 LDG.E.U16 R8, desc[UR22][R44.64] ;  /* 0x000000162c080981 */ /* 0x000ee2000c1e1500 */
[----:B------:R-:W-:Y:S02]  /*5cd0*/  IMAD.MOV.U32 R96, RZ, RZ, R125 ;  /* 0x000000ffff607224 */ /* 0x000fe400078e007d */
[----:B------:R-:W-:Y:S01]  /*5ce0*/  IMAD.MOV.U32 R97, RZ, RZ, R128 ;  /* 0x000000ffff617224 */ /* 0x000fe200078e0080 */
[----:B------:R-:W4:Y:S01]  /*5cf0*/  @P0 LDG.E.U16 R12, desc[UR22][R52.64] ;  /* 0x00000016340c0981 */ /* 0x000f22000c1e1500 */
[----:B------:R-:W-:Y:S02]  /*5d00*/  IMAD.MOV.U32 R43, RZ, RZ, R165 ;  /* 0x000000ffff2b7224 */ /* 0x000fe400078e00a5 */
[----:B------:R-:W-:Y:S01]  /*5d10*/  IMAD.MOV.U32 R58, RZ, RZ, R163 ;  /* 0x000000ffff3a7224 */ /* 0x000fe200078e00a3 */
[----:B------:R-:W4:Y:S01]  /*5d20*/  @P0 LDG.E.U16 R16, desc[UR22][R60.64] ;  /* 0x000000163c100981 */ /* 0x000f22000c1e1500 */
[----:B------:R-:W-:-:S02]  /*5d30*/  IMAD.MOV.U32 R59, RZ, RZ, R168 ;  /* 0x000000ffff3b7224 */ /* 0x000fc400078e00a8 */
[----:B------:R-:W-:Y:S01]  /*5d40*/  IMAD.MOV.U32 R66, RZ, RZ, R153 ;  /* 0x000000ffff427224 */ /* 0x000fe200078e0099 */
[----:B------:R-:W4:Y:S01]  /*5d50*/  @P0 LDG.E.U16 R20, desc[UR22][R68.64] ;  /* 0x0000001644140981 */ /* 0x000f22000c1e1500 */
        /* <DEDUP_REMOVED lines=12> */
[----:B------:R-:W-:Y:S01]  /*5e20*/  IMAD.MOV.U32 R99, RZ, RZ, R129 ;  /* 0x000000ffff637224 */ /* 0x000fe200078e0081 */
[----:B------:R-:W-:Y:S01]  /*5e30*/  SHF.R.S32.HI R118, RZ, 0x1f, R115 ;  /* 0x0000001fff767819 */ /* 0x000fe20000011473 */
[----:B------:R-:W0:Y:S01]  /*5e40*/  LDCU UR5, c[0x0][0x3a0] ;  /* 0x00007400ff0577ac */ /* 0x000e220008000800 */
[----:B------:R-:W4:Y:S04]  /*5e50*/  @P0 LDG.E.U16 R9, desc[UR22][R46.64] ;  /* 0x000000162e090981 */ /* 0x000f28000c1e1500 */
        /* <DEDUP_REMOVED lines=21> */
[----:B------:R-:W4:Y:S01]  /*5fb0*/  @P0 LDG.E.U16 R35, desc[UR22][R98.64] ;  /* 0x0000001662230981 */ /* 0x000f22000c1e1500 */
[----:B------:R-:W-:-:S02]  /*5fc0*/  SHF.R.S32.HI R119, RZ, 0x6, R3 ;  /* 0x00000006ff777819 */ /* 0x000fc40000011403 */
[----:B------:R-:W-:Y:S01]  /*5fd0*/  SHF.L.U64.HI R115, R115, 0x1, R118 ;  /* 0x0000000173737819 */ /* 0x000fe20000010276 */
[----:B------:R-:W-:Y:S01]  /*5fe0*/  IMAD.SHL.U32 R118, R214, 0x40, RZ ;  /* 0x00000040d6767824 */ /* 0x000fe200078e00ff */
[----:B------:R-:W-:Y:S01]  /*5ff0*/  SGXT R119, R119, 0x1 ;  /* 0x000000017777781a */ /* 0x000fe20000000200 */
[----:B------:R-:W-:Y:S02]  /*6000*/  IMAD.SHL.U32 R117, R3, 0x2, RZ ;  /* 0x0000000203757824 */ /* 0x000fe400078e00ff */
[----:B------:R-:W-:Y:S01]  /*6010*/  IMAD.WIDE R114, R118, 0x2, R114 ;  /* 0x0000000276727825 */ /* 0x000fe200078e0272 */
[----:B------:R-:W-:-:S04]  /*6020*/  LOP3.LUT R120, R119, 0x90, RZ, 0xc0, !PT ;  /* 0x0000009077787812 */ /* 0x000fc800078ec0ff */
[----:B------:R-:W-:Y:S02]  /*6030*/  LOP3.LUT R117, R120, 0x7e, R117, 0x78, !PT ;  /* 0x0000007e78757812 */ /* 0x000fe400078e7875 */
[----:B------:R-:W-:Y:S02]  /*6040*/  IADD3 R120, P3, PT, R114, UR12, RZ ;  /* 0x0000000c72787c10 */ /* 0x000fe4000ff7e0ff */
[----:B------:R-:W-:Y:S02]  /*6050*/  LOP3.LUT R114, R117, 0x20, RZ, 0x3c, !PT ;  /* 0x0000002075727812 */ /* 0x000fe400078e3cff */
[----:B------:R-:W-:Y:S02]  /*6060*/  IADD3.X R122, PT, PT, R115, UR13, RZ, P3, !PT ;  /* 0x0000000d737a7c10 */ /* 0x000fe40009ffe4ff */
[----:B------:R-:W-:Y:S01]  /*6070*/  LOP3.LUT R115, R117, 0x40, RZ, 0x3c, !PT ;  /* 0x0000004075737812 */ /* 0x000fe200078e3cff */
[----:B0-----:R-:W-:-:S04]  /*6080*/  UIADD3 UR7, UPT, UPT, UR5, 0x3f, URZ ;  /* 0x0000003f05077890 */ /* 0x001fc8000fffe0ff */
[----:B------:R-:W-:-:S04]  /*6090*/  USHF.R.S32.HI UR5, URZ, 0x1f, UR7 ;  /* 0x0000001fff057899 */ /* 0x000fc80008011407 */
[----:B------:R-:W-:Y:S01]  /*60a0*/  ULEA.HI UR7, UR5, UR7, URZ, 0x6 ;  /* 0x0000000705077291 */ /* 0x000fe2000f8f30ff */
[----:B------:R-:W-:Y:S01]  /*60b0*/  ISETP.NE.U32.AND P0, PT, R142, RZ, PT ;  /* 0x000000ff8e00720c */ /* 0x000fe20003f05070 */
[----:B------:R-:W-:Y:S02]  /*60c0*/  UIADD3 UR5, UPT, UPT, UR9, 0x2000, URZ ;  /* 0x0000200009057890 */ /* 0x000fe4000fffe0ff */
[----:B------:R-:W-:Y:S01]  /*60d0*/  USHF.R.S32.HI UR7, URZ, 0x6, UR7 ;  /* 0x00000006ff077899 */ /* 0x000fe20008011407 */
[----:B------:R-:W-:Y:S01]  /*60e0*/  ISETP.LT.OR P1, PT, R116, 0x40, P0 ;  /* 0x000000407400780c */ /* 0x000fe20000721670 */
[----:B------:R-:W-:Y:S02]  /*60f0*/  USHF.R.U32.HI UR5, URZ, 0x4, UR5 ;  /* 0x00000004ff057899 */ /* 0x000fe40008011605 */
[----:B------:R-:W-:Y:S02]  /*6100*/  UISETP.LT.AND UP1, UPT, UR7, 0x1, UPT ;  /* 0x000000010700788c */ /* 0x000fe4000bf21270 */
[----:B------:R-:W-:-:S02]  /*6110*/  USGXT.U32 UR18, UR5, 0xe ;  /* 0x0000000e0512789a */ /* 0x000fc40008000000 */
[----:B------:R-:W-:Y:S02]  /*6120*/  USEL UR5, UR7, 0x1, !UP1 ;  /* 0x0000000107057887 */ /* 0x000fe4000c800000 */
[----:B------:R-:W-:Y:S02]  /*6130*/  UIADD3 UR14, UP1, UPT, UR18, 0x2, URZ ;  /* 0x00000002120e7890 */ /* 0x000fe4000ff3e0ff */
[----:B------:R-:W-:Y:S01]  /*6140*/  UIADD3 UR7, UPT, UPT, UR5, -0x1, URZ ;  /* 0xffffffff05077890 */ /* 0x000fe2000fffe0ff */
[----:B------:R-:W-:Y:S01]  /*6150*/  UMOV UR4, URZ ;  /* 0x000000ff00047c82 */ /* 0x000fe20008000000 */
[----:B------:R-:W-:Y:S02]  /*6160*/  UIADD3 UR11, UPT, UPT, UR8, 0x40, URZ ;  /* 0x00000040080b7890 */ /* 0x000fe4000fffe0ff */
[----:B------:R-:W-:Y:S02]  /*6170*/  UIADD3.X UR15, UPT, UPT, UR4, 0x40004040, URZ, UP1, !UPT ;  /* 0x40004040040f7890 */ /* 0x000fe40008ffe4ff */
[----:B------:R-:W-:Y:S01]  /*6180*/  UISETP.NE.U32.AND UP1, UPT, UR7, URZ, UPT ;  /* 0x000000ff0700728c */ /* 0x000fe2000bf25070 */
[----:B------:R-:W-:-:S02]  /*6190*/  IMAD.SHL.U32 R215, R215, 0x40, RZ ;  /* 0x00000040d7d77824 */ /* 0x000fc400078e00ff */
[C---:B------:R-:W-:Y:S02]  /*61a0*/  IMAD.SHL.U32 R213, R214.reuse, 0x10, RZ ;  /* 0x00000010d6d57824 */ /* 0x040fe400078e00ff */
[C---:B------:R-:W-:Y:S02]  /*61b0*/  IMAD R211, R214.reuse, 0x11, RZ ;  /* 0x00000011d6d37824 */ /* 0x040fe400078e02ff */
[C---:B------:R-:W-:Y:S02]  /*61c0*/  IMAD R209, R214.reuse, 0x12, RZ ;  /* 0x00000012d6d17824 */ /* 0x040fe400078e02ff */
[C---:B------:R-:W-:Y:S02]  /*61d0*/  IMAD R207, R214.reuse, 0x13, RZ ;  /* 0x00000013d6cf7824 */ /* 0x040fe400078e02ff */
[C---:B------:R-:W-:Y:S02]  /*61e0*/  IMAD R205, R214.reuse, 0x14, RZ ;  /* 0x00000014d6cd7824 */ /* 0x040fe400078e02ff */
[----:B------:R-:W-:-:S02]  /*61f0*/  IMAD R203, R214, 0x15, RZ ;  /* 0x00000015d6cb7824 */ /* 0x000fc400078e02ff */
[C---:B------:R-:W-:Y:S02]  /*6200*/  IMAD R201, R214.reuse, 0x16, RZ ;  /* 0x00000016d6c97824 */ /* 0x040fe400078e02ff */
        /* <DEDUP_REMOVED lines=9> */
[C---:B------:R-:W-:Y:S02]  /*62a0*/  IMAD.SHL.U32 R181, R214.reuse, 0x20, RZ ;  /* 0x00000020d6b57824 */ /* 0x040fe400078e00ff */
        /* <DEDUP_REMOVED lines=26> */
[----:B------:R-:W-:Y:S01]  /*6450*/  IMAD R127, R214, 0x3b, RZ ;  /* 0x0000003bd67f7824 */ /* 0x000fe200078e02ff */
[----:B--2---:R0:W-:Y:S04]  /*6460*/  STS.U16 [R117+UR9], R4 ;  /* 0x0000000475007988 */ /* 0x0041e80008000409 */
[----:B---3--:R-:W-:Y:S04]  /*6470*/  STS.U16 [R117+UR9+0x400], R8 ;  /* 0x0004000875007988 */ /* 0x008fe80008000409 */
[----:B----4-:R-:W-:Y:S01]  /*6480*/  STS.U16 [R117+UR9+0x800], R12 ;  /* 0x0008000c75007988 */ /* 0x010fe20008000409 */
[----:B0-----:R-:W-:-:S03]  /*6490*/  LOP3.LUT R4, R117, 0x60, RZ, 0x3c, !PT ;  /* 0x0000006075047812 */ /* 0x001fc600078e3cff */
[----:B------:R-:W-:Y:S04]  /*64a0*/  STS.U16 [R117+UR9+0xc00], R16 ;  /* 0x000c001075007988 */ /* 0x000fe80008000409 */
[----:B------:R-:W-:Y:S04]  /*64b0*/  STS.U16 [R117+UR9+0x1000], R20 ;  /* 0x0010001475007988 */ /* 0x000fe80008000409 */
[----:B------:R-:W-:Y:S04]  /*64c0*/  STS.U16 [R117+UR9+0x1400], R24 ;  /* 0x0014001875007988 */ /* 0x000fe80008000409 */
[----:B------:R-:W-:Y:S04]  /*64d0*/  STS.U16 [R117+UR9+0x1800], R28 ;  /* 0x0018001c75007988 */ /* 0x000fe80008000409 */
[----:B------:R-:W-:Y:S04]  /*64e0*/  STS.U16 [R117+UR9+0x1c00], R32 ;  /* 0x001c002075007988 */ /* 0x000fe80008000409 */
[----:B------:R0:W-:Y:S04]  /*64f0*/  STS.U16 [R114+UR9+0x100], R5 ;  /* 0x0001000572007988 */ /* 0x0001e80008000409 */
        /* <DEDUP_REMOVED lines=22> */
[----:B------:R1:W-:Y:S01]  /*6660*/  STS.U16 [R4+UR9+0x1f00], R35 ;  /* 0x001f002304007988 */ /* 0x0003e20008000409 */
[----:B------:R2:W-:Y:S06]  /*6670*/  MEMBAR.ALL.CTA ;  /* 0x0000000000007992 */ /* 0x0005ec0000008000 */
[----:B--2---:R-:W2:Y:S01]  /*6680*/  FENCE.VIEW.ASYNC.S ;  /* 0x00000000000073c6 */ /* 0x004ea20000000000 */
[----:B0-----:R-:W-:Y:S01]  /*6690*/  SHF.R.S32.HI R5, RZ, 0x1f, R214 ;  /* 0x0000001fff057819 */ /* 0x001fe200000114d6 */
[----:B------:R-:W-:-:S02]  /*66a0*/  IMAD R125, R214, 0x3c, RZ ;  /* 0x0000003cd67d7824 */ /* 0x000fc400078e02ff */
[C---:B------:R-:W-:Y:S02]  /*66b0*/  IMAD R123, R214.reuse, 0x3d, RZ ;  /* 0x0000003dd67b7824 */ /* 0x040fe400078e02ff */
[C---:B------:R-:W-:Y:S02]  /*66c0*/  IMAD R121, R214.reuse, 0x3e, RZ ;  /* 0x0000003ed6797824 */ /* 0x040fe400078e02ff */
[----:B------:R-:W-:Y:S01]  /*66d0*/  IMAD R119, R214, 0x3f, RZ ;  /* 0x0000003fd6777824 */ /* 0x000fe200078e02ff */
[----:B--2---:R-:W-:Y:S06]  /*66e0*/  BAR.SYNC.DEFER_BLOCKING 0x0 ;  /* 0x0000000000007b1d */ /* 0x004fec0000010000 */
[----:B-1----:R-:W-:Y:S05]  /*66f0*/  @P1 BRA `(.L_x_7) ;  /* 0x0000000000701947 */ /* 0x002fea0003800000 */
[----:B------:R-:W-:Y:S01]  /*6700*/  USHF.R.U32.HI UR12, URZ, 0x4, UR9 ;  /* 0x00000004ff0c7899 */ /* 0x000fe20008011609 */
[----:B------:R-:W-:Y:S01]  /*6710*/  UMOV UR4, URZ ;  /* 0x000000ff00047c82 */ /* 0x000fe20008000000 */
[----:B------:R-:W-:Y:S02]  /*6720*/  UIADD3 UR16, UPT, UPT, UR8, 0x48, URZ ;  /* 0x0000004808107890 */ /* 0x000fe4000fffe0ff */
[----:B------:R-:W-:Y:S02]  /*6730*/  USGXT.U32 UR12, UR12, 0xe ;  /* 0x0000000e0c0c789a */ /* 0x000fe40008000000 */
[----:B------:R-:W-:Y:S02]  /*6740*/  UIADD3 UR17, UPT, UPT, UR8, 0x50, URZ ;  /* 0x0000005008117890 */ /* 0x000fe4000fffe0ff */
[----:B------:R-:W-:Y:S02]  /*6750*/  UIADD3 UR26, UP2, UPT, UR12, 0x2, URZ ;  /* 0x000000020c1a7890 */ /* 0x000fe4000ff5e0ff */
[----:B------:R-:W-:-:S02]  /*6760*/  UIADD3 UR19, UPT, UPT, UR8, 0x58, URZ ;  /* 0x0000005808137890 */ /* 0x000fc4000fffe0ff */
[----:B------:R-:W-:Y:S01]  /*6770*/  UIADD3.X UR27, UPT, UPT, UR4, 0x40004040, URZ, UP2, !UPT ;  /* 0x40004040041b7890 */ /* 0x000fe200097fe4ff */
[----:B------:R-:W-:Y:S01]  /*6780*/  UMOV UR28, 0x0 ;  /* 0x00000000001c7882 */ /* 0x000fe20000000000 */
[----:B------:R-:W-:Y:S02]  /*6790*/  UMOV UR29, 0x8100490 ;  /* 0x08100490001d7882 */ /* 0x000fe40000000000 */
[----:B------:R-:W-:Y:S02]  /*67a0*/  UIADD3.64 UR20, UPT, UPT, UR26, 0x2, URZ ;  /* 0x000000021a147897 */ /* 0x000fe4000fffe0ff */
[----:B------:R-:W-:Y:S01]  /*67b0*/  UIADD3.64 UR24, UPT, UPT, UR26, 0x4, URZ ;  /* 0x000000041a187897 */ /* 0x000fe2000fffe0ff */
[----:B------:R-:W-:Y:S01]  /*67c0*/  UMOV UR13, 0x40004040 ;  /* 0x40004040000d7882 */ /* 0x000fe20000000000 */
[----:B------:R-:W-:Y:S01]  /*67d0*/  UMOV UR30, 0x0 ;  /* 0x00000000001e7882 */ /* 0x000fe20000000000 */
[----:B------:R-:W-:Y:S01]  /*67e0*/  UMOV UR31, 0x8100490 ;  /* 0x08100490001f7882 */ /* 0x000fe20000000000 */
[----:B------:R-:W-:Y:S01]  /*67f0*/  UMOV UR32, 0x0 ;  /* 0x0000000000207882 */ /* 0x000fe20000000000 */
[----:B------:R-:W-:Y:S01]  /*6800*/  UMOV UR33, 0x8100490 ;  /* 0x0810049000217882 */ /* 0x000fe20000000000 */
[----:B------:R-:W-:Y:S01]  /*6810*/  UMOV UR4, UR6 ;  /* 0x0000000600047c82 */ /* 0x000fe20008000000 */
[----:B------:R-:W-:Y:S01]  /*6820*/  UMOV UR5, URZ ;  /* 0x000000ff00057c82 */ /* 0x000fe20008000000 */
[----:B------:R0:W-:Y:S01]  /*6830*/  UTCHMMA tmem[UR11], gdesc[UR12], tmem[UR8], tmem[UR28], idesc[UR29], !UPT ;  /* 0x00ff1c0c0b0079ea */ /* 0x0001e2000f800008 */
[----:B------:R-:W-:Y:S01]  /*6840*/  UMOV UR34, 0x0 ;  /* 0x0000000000227882 */ /* 0x000fe20000000000 */
[----:B------:R-:W-:Y:S01]  /*6850*/  UMOV UR35, 0x8100490 ;  /* 0x0810049000237882 */ /* 0x000fe20000000000 */
[----:B------:R0:W-:Y:S01]  /*6860*/  UTCHMMA tmem[UR16], gdesc[UR26], tmem[UR8], tmem[UR30], idesc[UR31], UPT ;  /* 0x00ff1e1a100079ea */ /* 0x0001e2000b800008 */
[----:B------:R-:W-:Y:S01]  /*6870*/  UMOV UR4, UR4 ;  /* 0x0000000400047c82 */ /* 0x000fe20008000000 */
[----:B------:R0:W-:Y:S01]  /*6880*/  UTCHMMA tmem[UR17], gdesc[UR20], tmem[UR8], tmem[UR32], idesc[UR33], UPT ;  /* 0x00ff2014110079ea */ /* 0x0001e2000b800008 */
[----:B------:R0:W-:Y:S01]  /*6890*/  UTCHMMA tmem[UR19], gdesc[UR24], tmem[UR8], tmem[UR34], idesc[UR35], UPT ;  /* 0x00ff2218130079ea */ /* 0x0001e2000b800008 */
[----:B------:R0:W-:Y:S01]  /*68a0*/  UTCBAR [UR4], URZ ;  /* 0x000000ff040073e9 */ /* 0x0001e200080000ff */
[----:B------:R-:W-:Y:S01]  /*68b0*/  NOP ;  /* 0x0000000000007918 */ /* 0x000fe20000000000 */
.L_x_7:
[C---:B------:R-:W-:Y:S01]  /*68c0*/  SHF.L.U64.HI R116, R214.reuse, 0x1, R5 ;  /* 0x00000001d6747819 */ /* 0x040fe20000010205 */
[----:B------:R-:W-:Y:S01]  /*68d0*/  IMAD R117, R214, 0x9, RZ ;  /* 0x00000009d6757824 */ /* 0x000fe200078e02ff */
[----:B0-----:R-:W-:Y:S01]  /*68e0*/  UMOV UR4, URZ ;  /* 0x000000ff00047c82 */ /* 0x001fe20008000000 */
[----:B------:R-:W-:Y:S05]  /*68f0*/  BRA.U !UP1, `(.L_x_8) ;  /* 0x0000002909847547 */ /* 0x000fea000b800000 */
[----:B------:R-:W-:Y:S01]  /*6900*/  IMAD.MOV.U32 R114, RZ, RZ, R120 ;  /* 0x000000ffff727224 */ /* 0x000fe200078e0078 */
[----:B------:R-:W-:Y:S01]  /*6910*/  UIADD3.64 UR24, UPT, UPT, UR14, 0x2, URZ ;  /* 0x000000020e187897 */ /* 0x000fe2000fffe0ff */
[----:B------:R-:W-:Y:S01]  /*6920*/  IMAD.MOV.U32 R115, RZ, RZ, R122 ;  /* 0x000000ffff737224 */ /* 0x000fe200078e007a */
[----:B------:R-:W-:Y:S01]  /*6930*/  UIADD3.64 UR26, UPT, UPT, UR14, 0x4, URZ ;  /* 0x000000040e1a7897 */ /* 0x000fe2000fffe0ff */
[----:B------:R-:W-:Y:S01]  /*6940*/  UMOV UR19, UR7 ;  /* 0x0000000700137c82 */ /* 0x000fe20008000000 */
[----:B------:R-:W-:Y:S01]  /*6950*/  UMOV UR20, 0x1 ;  /* 0x0000000100147882 */ /* 0x000fe20000000000 */
[----:B------:R-:W-:-:S09]  /*6960*/  UMOV UR5, URZ ;  /* 0x000000ff00057c82 */ /* 0x000fd20008000000 */
.L_x_11:
[----:B-1----:R-:W-:Y:S02]  /*6970*/  SHF.R.S32.HI R7, RZ, 0x1f, R100 ;  /* 0x0000001fff077819 */ /* 0x002fe40000011464 */
[----:B------:R-:W-:Y:S02]  /*6980*/  SHF.R.S32.HI R10, RZ, 0x1f, R107 ;  /* 0x0000001fff0a7819 */ /* 0x000fe4000001146b */
[----:B------:R-:W-:Y:S02]  /*6990*/  ISETP.GT.AND P3, PT, R112, 0x3, PT ;  /* 0x000000037000780c */ /* 0x000fe40003f64270 */
[C---:B------:R-:W-:Y:S02]  /*69a0*/  LEA R6, P6, R100.reuse, R114, 0x1 ;  /* 0x0000007264067211 */ /* 0x040fe400078c08ff */
[----:B------:R-:W-:Y:S02]  /*69b0*/  SHF.L.U64.HI R4, R100, 0x1, R7 ;  /* 0x0000000164047819 */ /* 0x000fe40000010207 */
[----:B------:R-:W-:-:S02]  /*69c0*/  ISETP.GT.AND P4, PT, R112, 0x2, PT ;  /* 0x000000027000780c */ /* 0x000fc40003f84270 */
[----:B------:R-:W-:Y:S01]  /*69d0*/  SHF.R.S32.HI R14, RZ, 0x1f, R101 ;  /* 0x0000001fff0e7819 */ /* 0x000fe20000011465 */
[----:B------:R-:W-:Y:S01]  /*69e0*/  IMAD.X R7, R115, 0x1, R4, P6 ;  /* 0x0000000173077824 */ /* 0x000fe200030e0604 */
[----:B------:R-:W-:Y:S02]  /*69f0*/  ISETP.GT.AND P1, PT, R112, 0x4, PT ;  /* 0x000000047000780c */ /* 0x000fe40003f24270 */
[CC--:B------:R-:W-:Y:S02]  /*6a00*/  LEA R8, P5, R107.reuse, R114.reuse, 0x1 ;  /* 0x000000726b087211 */ /* 0x0c0fe400078a08ff */
[----:B------:R-:W-:Y:S02]  /*6a10*/  SHF.L.U64.HI R12, R107, 0x1, R10 ;  /* 0x000000016b0c7819 */ /* 0x000fe4000001020a */
[C---:B------:R-:W-:Y:S02]  /*6a20*/  LEA R10, P6, R101.reuse, R114, 0x1 ;  /* 0x00000072650a7211 */ /* 0x040fe400078c08ff */
[----:B------:R-:W-:Y:S01]  /*6a30*/  SHF.L.U64.HI R14, R101, 0x1, R14 ;  /* 0x00000001650e7819 */ /* 0x000fe2000001020e */
[----:B------:R-:W-:Y:S01]  /*6a40*/  IMAD.X R9, R115, 0x1, R12, P5 ;  /* 0x0000000173097824 */ /* 0x000fe200028e060c */
[----:B------:R-:W-:-:S02]  /*6a50*/  PRMT R122, RZ, 0x7610, R122 ;  /* 0x00007610ff7a7816 */ /* 0x000fc4000000007a */
[----:B------:R-:W-:Y:S01]  /*6a60*/  PRMT R5, RZ, 0x7610, R5 ;  /* 0x00007610ff057816 */ /* 0x000fe20000000005 */
[----:B------:R-:W-:Y:S01]  /*6a70*/  IMAD.X R11, R115, 0x1, R14, P6 ;  /* 0x00000001730b7824 */ /* 0x000fe200030e060e */
[----:B------:R-:W-:Y:S02]  /*6a80*/  PRMT R217, RZ, 0x7610, R217 ;  /* 0x00007610ffd97816 */ /* 0x000fe400000000d9 */
[----:B------:R-:W-:Y:S01]  /*6a90*/  SHF.R.S32.HI R13, RZ, 0x1f, R104 ;  /* 0x0000001fff0d7819 */ /* 0x000fe20000011468 */
[----:B------:R-:W2:Y:S01]  /*6aa0*/  @P3 LDG.E.U16 R122, desc[UR22][R8.64] ;  /* 0x00000016087a3981 */ /* 0x000ea2000c1e1500 */
[----:B------:R-:W-:Y:S02]  /*6ab0*/  SHF.R.S32.HI R15, RZ, 0x1f, R106 ;  /* 0x0000001fff0f7819 */ /* 0x000fe4000001146a */
[----:B------:R-:W-:Y:S01]  /*6ac0*/  ISETP.GT.AND P3, PT, R112, 0x6, PT ;  /* 0x000000067000780c */ /* 0x000fe20003f64270 */
[----:B------:R0:W2:Y:S01]  /*6ad0*/  @P4 LDG.E.U16 R5, desc[UR22][R6.64] ;  /* 0x0000001606054981 */ /* 0x0000a2000c1e1500 */
[----:B------:R-:W-:-:S02]  /*6ae0*/  LEA R12, P6, R104, R114, 0x1 ;  /* 0x00000072680c7211 */ /* 0x000fc400078c08ff */
[----:B------:R-:W-:Y:S01]  /*6af0*/  SHF.L.U64.HI R4, R104, 0x1, R13 ;  /* 0x0000000168047819 */ /* 0x000fe2000001020d */
[----:B------:R1:W5:Y:S01]  /*6b00*/  @P1 LDG.E.U16 R217, desc[UR22][R10.64] ;  /* 0x000000160ad91981 */ /* 0x000362000c1e1500 */
[C---:B------:R-:W-:Y:S02]  /*6b10*/  ISETP.GT.AND P4, PT, R112.reuse, 0x5, PT ;  /* 0x000000057000780c */ /* 0x040fe40003f84270 */
[----:B------:R-:W-:Y:S02]  /*6b20*/  SHF.R.S32.HI R14, RZ, 0x1f, R111 ;  /* 0x0000001fff0e7819 */ /* 0x000fe4000001146f */
[----:B------:R-:W-:Y:S02]  /*6b30*/  ISETP.GT.AND P1, PT, R112, 0x7, PT ;  /* 0x000000077000780c */ /* 0x000fe40003f24270 */
[C---:B0-----:R-:W-:Y:S01]  /*6b40*/  LEA R6, P5, R106.reuse, R114, 0x1 ;  /* 0x000000726a067211 */ /* 0x041fe200078a08ff */
[----:B------:R-:W-:Y:S01]  /*6b50*/  IMAD.X R13, R115, 0x1, R4, P6 ;  /* 0x00000001730d7824 */ /* 0x000fe200030e0604 */
[----:B-1----:R-:W-:-:S02]  /*6b60*/  SHF.L.U64.HI R10, R106, 0x1, R15 ;  /* 0x000000016a0a7819 */ /* 0x002fc4000001020f */
[C---:B------:R-:W-:Y:S02]  /*6b70*/  LEA R8, P6, R111.reuse, R114, 0x1 ;  /* 0x000000726f087211 */ /* 0x040fe400078c08ff */
[----:B------:R-:W-:Y:S01]  /*6b80*/  SHF.L.U64.HI R14, R111, 0x1, R14 ;  /* 0x000000016f0e7819 */ /* 0x000fe2000001020e */
[C---:B------:R-:W-:Y:S01]  /*6b90*/  IMAD.X R7, R115.reuse, 0x1, R10, P5 ;  /* 0x0000000173077824 */ /* 0x040fe200028e060a */
[----:B------:R-:W-:Y:S02]  /*6ba0*/  PRMT R32, RZ, 0x7610, R32 ;  /* 0x00007610ff207816 */ /* 0x000fe40000000020 */
[----:B------:R-:W-:Y:S01]  /*6bb0*/  PRMT R120, RZ, 0x7610, R120 ;  /* 0x00007610ff787816 */ /* 0x000fe20000000078 */
[----:B------:R-:W-:Y:S01]  /*6bc0*/  IMAD.X R9, R115, 0x1, R14, P6 ;  /* 0x0000000173097824 */ /* 0x000fe200030e060e */
[----:B------:R-:W-:Y:S02]  /*6bd0*/  PRMT R33, RZ, 0x7610, R33 ;  /* 0x00007610ff217816 */ /* 0x000fe40000000021 */
[----:B------:R-:W-:Y:S01]  /*6be0*/  SHF.R.S32.HI R11, RZ, 0x1f, R102 ;  /* 0x0000001fff0b7819 */ /* 0x000fe20000011466 */
[----:B------:R-:W5:Y:S01]  /*6bf0*/  @P3 LDG.E.U16 R32, desc[UR22][R6.64] ;  /* 0x0000001606203981 */ /* 0x000f62000c1e1500 */
[----:B------:R-:W-:-:S02]  /*6c00*/  SHF.R.S32.HI R14, RZ, 0x1f, R117 ;  /* 0x0000001fff0e7819 */ /* 0x000fc40000011475 */
[----:B------:R-:W-:Y:S01]  /*6c10*/  ISETP.GT.AND P3, PT, R112, 0x9, PT ;  /* 0x000000097000780c */ /* 0x000fe20003f64270 */
[----:B------:R0:W5:Y:S01]  /*6c20*/  @P4 LDG.E.U16 R120, desc[UR22][R12.64] ;  /* 0x000000160c784981 */ /* 0x000162000c1e1500 */
[C---:B------:R-:W-:Y:S02]  /*6c30*/  LEA R10, P6, R102.reuse, R114, 0x1 ;  /* 0x00000072660a7211 */ /* 0x040fe400078c08ff */
[----:B------:R-:W-:Y:S01]  /*6c40*/  SHF.L.U64.HI R4, R102, 0x1, R11 ;  /* 0x0000000166047819 */ /* 0x000fe2000001020b */
[----:B------:R1:W5:Y:S01]  /*6c50*/  @P1 LDG.E.U16 R33, desc[UR22][R8.64] ;  /* 0x0000001608211981 */ /* 0x000362000c1e1500 */
[C---:B------:R-:W-:Y:S02]  /*6c60*/  ISETP.GT.AND P4, PT, R112.reuse, 0x8, PT ;  /* 0x000000087000780c */ /* 0x040fe40003f84270 */
[----:B------:R-:W-:Y:S02]  /*6c70*/  SHF.R.S32.HI R16, RZ, 0x1f, R103 ;  /* 0x0000001fff107819 */ /* 0x000fe40000011467 */
[----:B------:R-:W-:-:S02]  /*6c80*/  ISETP.GT.AND P1, PT, R112, 0xa, PT ;  /* 0x0000000a7000780c */ /* 0x000fc40003f24270 */
[CC--:B0-----:R-:W-:Y:S02]  /*6c90*/  LEA R12, P5, R117.reuse, R114.reuse, 0x1 ;  /* 0x00000072750c7211 */ /* 0x0c1fe400078a08ff */
[----:B------:R-:W-:Y:S01]  /*6ca0*/  SHF.L.U64.HI R14, R117, 0x1, R14 ;  /* 0x00000001750e7819 */ /* 0x000fe2000001020e */
[----:B------:R-:W-:Y:S01]  /*6cb0*/  IMAD.X R11, R115, 0x1, R4, P6 ;  /* 0x00000001730b7824 */ /* 0x000fe200030e0604 */
[C---:B------:R-:W-:Y:S02]  /*6cc0*/  LEA R6, P6, R103.reuse, R114, 0x1 ;  /* 0x0000007267067211 */ /* 0x040fe400078c08ff */
[----:B------:R-:W-:Y:S01]  /*6cd0*/  SHF.L.U64.HI R16, R103, 0x1, R16 ;  /* 0x0000000167107819 */ /* 0x000fe20000010210 */
[C---:B------:R-:W-:Y:S01]  /*6ce0*/  IMAD.X R13, R115.reuse, 0x1, R14, P5 ;  /* 0x00000001730d7824 */ /* 0x040fe200028e060e */
[----:B------:R-:W-:Y:S02]  /*6cf0*/  PRMT R35, RZ, 0x7610, R35 ;  /* 0x00007610ff237816 */ /* 0x000fe40000000023 */
[----:B------:R-:W-:Y:S01]  /*6d00*/  PRMT R34, RZ, 0x7610, R34 ;  /* 0x00007610ff227816 */ /* 0x000fe20000000022 */
[----:B------:R-:W-:Y:S01]  /*6d10*/  IMAD.X R7, R115, 0x1, R16, P6 ;  /* 0x0000000173077824 */ /* 0x000fe200030e0610 */
[----:B------:R-:W-:-:S02]  /*6d20*/  PRMT R28, RZ, 0x7610, R28 ;  /* 0x00007610ff1c7816 */ /* 0x000fc4000000001c */
[----:B------:R-:W-:Y:S01]  /*6d30*/  SHF.R.S32.HI R4, RZ, 0x1f, R105 ;  /* 0x0000001fff047819 */ /* 0x000fe20000011469 */
[----:B------:R-:W5:Y:S01]  /*6d40*/  @P3 LDG.E.U16 R35, desc[UR22][R12.64] ;  /* 0x000000160c233981 */ /* 0x000f62000c1e1500 */
[----:B-1----:R-:W-:Y:S02]  /*6d50*/  SHF.R.S32.HI R9, RZ, 0x1f, R108 ;  /* 0x0000001fff097819 */ /* 0x002fe4000001146c */
[C---:B------:R-:W-:Y:S01]  /*6d60*/  ISETP.GT.AND P3, PT, R112.reuse, 0xc, PT ;  /* 0x0000000c7000780c */ /* 0x040fe20003f64270 */
[----:B------:R0:W5:Y:S01]  /*6d70*/  @P4 LDG.E.U16 R34, desc[UR22][R10.64] ;  /* 0x000000160a224981 */ /* 0x000162000c1e1500 */
[C---:B------:R-:W-:Y:S02]  /*6d80*/  LEA R8, P6, R105.reuse, R114, 0x1 ;  /* 0x0000007269087211 */ /* 0x040fe400078c08ff */
[----:B------:R-:W-:Y:S01]  /*6d90*/  SHF.L.U64.HI R4, R105, 0x1, R4 ;  /* 0x0000000169047819 */ /* 0x000fe20000010204 */
[----:B------:R1:W5:Y:S01]  /*6da0*/  @P1 LDG.E.U16 R28, desc[UR22][R6.64] ;  /* 0x00000016061c1981 */ /* 0x000362000c1e1500 */
[----:B------:R-:W-:-:S02]  /*6db0*/  ISETP.GT.AND P4, PT, R112, 0xb, PT ;  /* 0x0000000b7000780c */ /* 0x000fc40003f84270 */
[----:B------:R-:W-:Y:S02]  /*6dc0*/  SHF.R.S32.HI R14, RZ, 0x1f, R109 ;  /* 0x0000001fff0e7819 */ /* 0x000fe4000001146d */
[----:B------:R-:W-:Y:S02]  /*6dd0*/  ISETP.GT.AND P1, PT, R112, 0xd, PT ;  /* 0x0000000d7000780c */ /* 0x000fe40003f24270 */
[CC--:B0-----:R-:W-:Y:S02]  /*6de0*/  LEA R10, P5, R108.reuse, R114.reuse, 0x1 ;  /* 0x000000726c0a7211 */ /* 0x0c1fe400078a08ff */
[----:B-1----:R-:W-:Y:S01]  /*6df0*/  SHF.L.U64.HI R6, R108, 0x1, R9 ;  /* 0x000000016c067819 */ /* 0x002fe20000010209 */
[----:B------:R-:W-:Y:S01]  /*6e00*/  IMAD.X R9, R115, 0x1, R4, P6 ;  /* 0x0000000173097824 */ /* 0x000fe200030e0604 */
        /* <DEDUP_REMOVED lines=8> */
[----:B------:R-:W5:Y:S01]  /*6e90*/  @P3 LDG.E.U16 R30, desc[UR22][R10.64] ;  /* 0x000000160a1e3981 */ /* 0x000f62000c1e1500 */
[----:B------:R-:W-:Y:S02]  /*6ea0*/  SHF.R.S32.HI R14, RZ, 0x1f, R113 ;  /* 0x0000001fff0e7819 */ /* 0x000fe40000011471 */
[----:B------:R-:W-:Y:S01]  /*6eb0*/  ISETP.GT.AND P3, PT, R112, 0xf, PT ;  /* 0x0000000f7000780c */ /* 0x000fe20003f64270 */
[----:B------:R0:W5:Y:S01]  /*6ec0*/  @P4 LDG.E.U16 R29, desc[UR22][R8.64] ;  /* 0x00000016081d4981 */ /* 0x000162000c1e1500 */
[----:B------:R-:W-:-:S02]  /*6ed0*/  LEA R6, P6, R110, R114, 0x1 ;  /* 0x000000726e067211 */ /* 0x000fc400078c08ff */
[----:B------:R-:W-:Y:S01]  /*6ee0*/  SHF.L.U64.HI R4, R110, 0x1, R7 ;  /* 0x000000016e047819 */ /* 0x000fe20000010207 */
[----:B------:R1:W5:Y:S01]  /*6ef0*/  @P1 LDG.E.U16 R31, desc[UR22][R12.64] ;  /* 0x000000160c1f1981 */ /* 0x000362000c1e1500 */
[C---:B------:R-:W-:Y:S02]  /*6f00*/  ISETP.GT.AND P4, PT, R112.reuse, 0xe, PT ;  /* 0x0000000e7000780c */ /* 0x040fe40003f84270 */
[----:B------:R-:W-:Y:S02]  /*6f10*/  SHF.R.S32.HI R16, RZ, 0x1f, R213 ;  /* 0x0000001fff107819 */ /* 0x000fe400000114d5 */
[----:B------:R-:W-:Y:S02]  /*6f20*/  ISETP.GT.AND P1, PT, R112, 0x10, PT ;  /* 0x000000107000780c */ /* 0x000fe40003f24270 */
[CC--:B0-----:R-:W-:Y:S02]  /*6f30*/  LEA R8, P5, R113.reuse, R114.reuse, 0x1 ;  /* 0x0000007271087211 */ /* 0x0c1fe400078a08ff */
[----:B------:R-:W-:Y:S01]  /*6f40*/  SHF.L.U64.HI R14, R113, 0x1, R14 ;  /* 0x00000001710e7819 */ /* 0x000fe2000001020e */
[----:B------:R-:W-:Y:S01]  /*6f50*/  IMAD.X R7, R115, 0x1, R4, P6 ;  /* 0x0000000173077824 */ /* 0x000fe200030e0604 */
[----:B------:R-:W-:-:S02]  /*6f60*/  LEA R10, P6, R213, R114, 0x1 ;  /* 0x00000072d50a7211 */ /* 0x000fc400078c08ff */
        /* <DEDUP_REMOVED lines=9> */
[C---:B------:R-:W-:Y:S01]  /*7000*/  ISETP.GT.AND P3, PT, R112.reuse, 0x12, PT ;  /* 0x000000127000780c */ /* 0x040fe20003f64270 */
[----:B------:R0:W5:Y:S01]  /*7010*/  @P4 LDG.E.U16 R24, desc[UR22][R6.64] ;  /* 0x0000001606184981 */ /* 0x000162000c1e1500 */
[CC--:B-1----:R-:W-:Y:S02]  /*7020*/  LEA R12, P6, R211.reuse, R114.reuse, 0x1 ;  /* 0x00000072d30c7211 */ /* 0x0c2fe400078c08ff */
[----:B------:R-:W-:Y:S01]  /*7030*/  SHF.L.U64.HI R4, R211, 0x1, R4 ;  /* 0x00000001d3047819 */ /* 0x000fe20000010204 */
[----:B------:R1:W5:Y:S01]  /*7040*/  @P1 LDG.E.U16 R20, desc[UR22][R10.64] ;  /* 0x000000160a141981 */ /* 0x000362000c1e1500 */
[C---:B------:R-:W-:Y:S02]  /*7050*/  ISETP.GT.AND P4, PT, R112.reuse, 0x11, PT ;  /* 0x000000117000780c */ /* 0x040fe40003f84270 */
[----:B------:R-:W-:Y:S02]  /*7060*/  ISETP.GT.AND P1, PT, R112, 0x13, PT ;  /* 0x000000137000780c */ /* 0x000fe40003f24270 */
[----:B------:R-:W-:-:S02]  /*7070*/  LEA R16, P5, R209, R114, 0x1 ;  /* 0x00000072d1107211 */ /* 0x000fc400078a08ff */
[----:B0-----:R-:W-:Y:S02]  /*7080*/  SHF.R.S32.HI R6, RZ, 0x1f, R207 ;  /* 0x0000001fff067819 */ /* 0x001fe400000114cf */
[----:B------:R-:W-:Y:S01]  /*7090*/  SHF.L.U64.HI R14, R209, 0x1, R14 ;  /* 0x00000001d10e7819 */ /* 0x000fe2000001020e */
[----:B------:R-:W-:Y:S01]  /*70a0*/  IMAD.X R13, R115, 0x1, R4, P6 ;  /* 0x00000001730d7824 */ /* 0x000fe200030e0604 */
[C---:B------:R-:W-:Y:S02]  /*70b0*/  LEA R8, P6, R207.reuse, R114, 0x1 ;  /* 0x00000072cf087211 */ /* 0x040fe400078c08ff */
[----:B------:R-:W-:Y:S01]  /*70c0*/  SHF.L.U64.HI R6, R207, 0x1, R6 ;  /* 0x00000001cf067819 */ /* 0x000fe20000010206 */
[----:B------:R-:W-:Y:S01]  /*70d0*/  IMAD.X R17, R115, 0x1, R14, P5 ;  /* 0x0000000173117824 */ /* 0x000fe200028e060e */
[----:B------:R-:W-:Y:S02]  /*70e0*/  PRMT R18, RZ, 0x7610, R18 ;  /* 0x00007610ff127816 */ /* 0x000fe40000000012 */
[----:B------:R-:W-:-:S02]  /*70f0*/  PRMT R23, RZ, 0x7610, R23 ;  /* 0x00007610ff177816 */ /* 0x000fc40000000017 */
[----:B------:R-:W-:Y:S01]  /*7100*/  SHF.R.S32.HI R4, RZ, 0x1f, R205 ;  /* 0x0000001fff047819 */ /* 0x000fe200000114cd */
[----:B------:R-:W-:Y:S01]  /*7110*/  IMAD.X R9, R115, 0x1, R6, P6 ;  /* 0x0000000173097824 */ /* 0x000fe200030e0606 */
[----:B------:R-:W-:Y:S01]  /*7120*/  PRMT R21, RZ, 0x7610, R21 ;  /* 0x00007610ff157816 */ /* 0x000fe20000000015 */
[----:B------:R0:W5:Y:S01]  /*7130*/  @P3 LDG.E.U16 R18, desc[UR22][R16.64] ;  /* 0x0000001610123981 */ /* 0x000162000c1e1500 */
[C---:B-1----:R-:W-:Y:S02]  /*7140*/  LEA R10, P6, R205.reuse, R114, 0x1 ;  /* 0x00000072cd0a7211 */ /* 0x042fe400078c08ff */
[----:B------:R-:W-:Y:S01]  /*7150*/  SHF.L.U64.HI R4, R205, 0x1, R4 ;  /* 0x00000001cd047819 */ /* 0x000fe20000010204 */
[----:B------:R1:W5:Y:S01]  /*7160*/  @P4 LDG.E.U16 R23, desc[UR22][R12.64] ;  /* 0x000000160c174981 */ /* 0x000362000c1e1500 */
[C---:B------:R-:W-:Y:S02]  /*7170*/  ISETP.GT.AND P4, PT, R112.reuse, 0x14, PT ;  /* 0x000000147000780c */ /* 0x040fe40003f84270 */
[----:B------:R-:W-:Y:S01]  /*7180*/  SHF.R.S32.HI R22, RZ, 0x1f, R203 ;  /* 0x0000001fff167819 */ /* 0x000fe200000114cb */
[----:B------:R3:W5:Y:S01]  /*7190*/  @P1 LDG.E.U16 R21, desc[UR22][R8.64] ;  /* 0x0000001608151981 */ /* 0x000762000c1e1500 */
[----:B0-----:R-:W-:Y:S01]  /*71a0*/  SHF.R.S32.HI R16, RZ, 0x1f, R201 ;  /* 0x0000001fff107819 */ /* 0x001fe200000114c9 */
[----:B------:R-:W-:Y:S01]  /*71b0*/  IMAD.X R11, R115, 0x1, R4, P6 ;  /* 0x00000001730b7824 */ /* 0x000fe200030e0604 */
[----:B------:R-:W-:-:S02]  /*71c0*/  ISETP.GT.AND P3, PT, R112, 0x15, PT ;  /* 0x000000157000780c */ /* 0x000fc40003f64270 */
[----:B------:R-:W-:Y:S02]  /*71d0*/  ISETP.GT.AND P1, PT, R112, 0x16, PT ;  /* 0x000000167000780c */ /* 0x000fe40003f24270 */
[CC--:B-1----:R-:W-:Y:S02]  /*71e0*/  LEA R12, P6, R201.reuse, R114.reuse, 0x1 ;  /* 0x00000072c90c7211 */ /* 0x0c2fe400078c08ff */
        /* <DEDUP_REMOVED lines=10> */
[C---:B---3--:R-:W-:Y:S02]  /*7290*/  LEA R8, P6, R199.reuse, R114, 0x1 ;  /* 0x00000072c7087211 */ /* 0x048fe400078c08ff */
[----:B------:R-:W-:Y:S01]  /*72a0*/  SHF.R.S32.HI R22, RZ, 0x1f, R197 ;  /* 0x0000001fff167819 */ /* 0x000fe200000114c5 */
[----:B------:R0:W5:Y:S01]  /*72b0*/  @P3 LDG.E.U16 R19, desc[UR22][R6.64] ;  /* 0x0000001606133981 */ /* 0x000162000c1e1500 */
[----:B------:R-:W-:-:S02]  /*72c0*/  SHF.L.U64.HI R16, R199, 0x1, R16 ;  /* 0x00000001c7107819 */ /* 0x000fc40000010210 */
[C---:B------:R-:W-:Y:S01]  /*72d0*/  ISETP.GT.AND P4, PT, R112.reuse, 0x17, PT ;  /* 0x000000177000780c */ /* 0x040fe20003f84270 */
[----:B------:R1:W5:Y:S01]  /*72e0*/  @P1 LDG.E.U16 R15, desc[UR22][R12.64] ;  /* 0x000000160c0f1981 */ /* 0x000362000c1e1500 */
[C---:B------:R-:W-:Y:S02]  /*72f0*/  ISETP.GT.AND P3, PT, R112.reuse, 0x18, PT ;  /* 0x000000187000780c */ /* 0x040fe40003f64270 */
[----:B------:R-:W-:Y:S02]  /*7300*/  ISETP.GT.AND P1, PT, R112, 0x19, PT ;  /* 0x000000197000780c */ /* 0x000fe40003f24270 */
[----:B0-----:R-:W-:Y:S01]  /*7310*/  SHF.R.S32.HI R6, RZ, 0x1f, R195 ;  /* 0x0000001fff067819 */ /* 0x001fe200000114c3 */
[----:B------:R-:W-:Y:S01]  /*7320*/  IMAD.X R9, R115, 0x1, R16, P6 ;  /* 0x0000000173097824 */ /* 0x000fe200030e0610 */
[C---:B------:R-:W-:Y:S02]  /*7330*/  LEA R10, P5, R197.reuse, R114, 0x1 ;  /* 0x00000072c50a7211 */ /* 0x040fe400078a08ff */
[----:B------:R-:W-:-:S02]  /*7340*/  SHF.L.U64.HI R22, R197, 0x1, R22 ;  /* 0x00000001c5167819 */ /* 0x000fc40000010216 */
[CC--:B-1----:R-:W-:Y:S02]  /*7350*/  LEA R12, P6, R195.reuse, R114.reuse, 0x1 ;  /* 0x00000072c30c7211 */ /* 0x0c2fe400078c08ff */
[----:B------:R-:W-:Y:S01]  /*7360*/  SHF.L.U64.HI R6, R195, 0x1, R6 ;  /* 0x00000001c3067819 */ /* 0x000fe20000010206 */
[C---:B------:R-:W-:Y:S01]  /*7370*/  IMAD.X R11, R115.reuse, 0x1, R22, P5 ;  /* 0x00000001730b7824 */ /* 0x040fe200028e0616 */
[----:B------:R-:W-:Y:S02]  /*7380*/  PRMT R4, RZ, 0x7610, R4 ;  /* 0x00007610ff047816 */ /* 0x000fe40000000004 */
[----:B------:R-:W-:Y:S01]  /*7390*/  PRMT R16, RZ, 0x7610, R16 ;  /* 0x00007610ff107816 */ /* 0x000fe20000000010 */
[----:B------:R-:W-:Y:S01]  /*73a0*/  IMAD.X R13, R115, 0x1, R6, P6 ;  /* 0x00000001730d7824 */ /* 0x000fe200030e0606 */
[----:B------:R-:W-:Y:S02]  /*73b0*/  PRMT R17, RZ, 0x7610, R17 ;  /* 0x00007610ff117816 */ /* 0x000fe40000000011 */
[----:B------:R-:W-:Y:S01]  /*73c0*/  SHF.R.S32.HI R22, RZ, 0x1f, R193 ;  /* 0x0000001fff167819 */ /* 0x000fe200000114c1 */
[----:B------:R0:W5:Y:S01]  /*73d0*/  @P4 LDG.E.U16 R4, desc[UR22][R8.64] ;  /* 0x0000001608044981 */ /* 0x000162000c1e1500 */
[----:B------:R-:W-:-:S02]  /*73e0*/  LEA R6, P6, R193, R114, 0x1 ;  /* 0x00000072c1067211 */ /* 0x000fc400078c08ff */
[----:B------:R-:W-:Y:S01]  /*73f0*/  SHF.R.S32.HI R124, RZ, 0x1f, R191 ;  /* 0x0000001fff7c7819 */ /* 0x000fe200000114bf */
[----:B------:R1:W5:Y:S01]  /*7400*/  @P3 LDG.E.U16 R16, desc[UR22][R10.64] ;  /* 0x000000160a103981 */ /* 0x000362000c1e1500 */
[----:B------:R-:W-:Y:S02]  /*7410*/  SHF.L.U64.HI R22, R193, 0x1, R22 ;  /* 0x00000001c1167819 */ /* 0x000fe40000010216 */
[C---:B------:R-:W-:Y:S01]  /*7420*/  ISETP.GT.AND P4, PT, R112.reuse, 0x1a, PT ;  /* 0x0000001a7000780c */ /* 0x040fe20003f84270 */
[----:B------:R3:W5:Y:S01]  /*7430*/  @P1 LDG.E.U16 R17, desc[UR22][R12.64] ;  /* 0x000000160c111981 */ /* 0x000762000c1e1500 */
[C---:B------:R-:W-:Y:S02]  /*7440*/  ISETP.GT.AND P3, PT, R112.reuse, 0x1b, PT ;  /* 0x0000001b7000780c */ /* 0x040fe40003f64270 */
[----:B------:R-:W-:Y:S02]  /*7450*/  SHF.R.S32.HI R126, RZ, 0x1f, R189 ;  /* 0x0000001fff7e7819 */ /* 0x000fe400000114bd */
[----:B------:R-:W-:Y:S01]  /*7460*/  ISETP.GT.AND P1, PT, R112, 0x1c, PT ;  /* 0x0000001c7000780c */ /* 0x000fe20003f24270 */
[----:B------:R-:W-:Y:S01]  /*7470*/  IMAD.X R7, R115, 0x1, R22, P6 ;  /* 0x0000000173077824 */ /* 0x000fe200030e0616 */
[----:B0-----:R-:W-:-:S02]  /*7480*/  LEA R8, P5, R191, R114, 0x1 ;  /* 0x00000072bf087211 */ /* 0x001fc400078a08ff */
[----:B------:R-:W-:Y:S02]  /*7490*/  SHF.L.U64.HI R124, R191, 0x1, R124 ;  /* 0x00000001bf7c7819 */ /* 0x000fe4000001027c */
[C---:B-1----:R-:W-:Y:S02]  /*74a0*/  LEA R10, P6, R189.reuse, R114, 0x1 ;  /* 0x00000072bd0a7211 */ /* 0x042fe400078c08ff */
[----:B------:R-:W-:Y:S01]  /*74b0*/  SHF.L.U64.HI R126, R189, 0x1, R126 ;  /* 0x00000001bd7e7819 */ /* 0x000fe2000001027e */
[C---:B------:R-:W-:Y:S01]  /*74c0*/  IMAD.X R9, R115.reuse, 0x1, R124, P5 ;  /* 0x0000000173097824 */ /* 0x040fe200028e067c */
[----:B------:R-:W-:Y:S02]  /*74d0*/  PRMT R26, RZ, 0x7610, R26 ;  /* 0x00007610ff1a7816 */ /* 0x000fe4000000001a */
[----:B------:R-:W-:Y:S01]  /*74e0*/  PRMT R27, RZ, 0x7610, R27 ;  /* 0x00007610ff1b7816 */ /* 0x000fe2000000001b */
[----:B------:R-:W-:Y:S01]  /*74f0*/  IMAD.X R11, R115, 0x1, R126, P6 ;  /* 0x00000001730b7824 */ /* 0x000fe200030e067e */
[----:B------:R-:W-:-:S02]  /*7500*/  PRMT R22, RZ, 0x7610, R22 ;  /* 0x00007610ff167816 */ /* 0x000fc40000000016 */
[----:B------:R-:W-:Y:S01]  /*7510*/  SHF.R.S32.HI R124, RZ, 0x1f, R187 ;  /* 0x0000001fff7c7819 */ /* 0x000fe200000114bb */
[----:B------:R0:W5:Y:S01]  /*7520*/  @P4 LDG.E.U16 R26, desc[UR22][R6.64] ;  /* 0x00000016061a4981 */ /* 0x000162000c1e1500 */
[----:B------:R-:W-:Y:S02]  /*7530*/  SHF.R.S32.HI R126, RZ, 0x1f, R185 ;  /* 0x0000001fff7e7819 */ /* 0x000fe400000114b9 */
[C---:B---3--:R-:W-:Y:S01]  /*7540*/  LEA R12, P6, R187.reuse, R114, 0x1 ;  /* 0x00000072bb0c7211 */ /* 0x048fe200078c08ff */
[----:B------:R1:W5:Y:S01]  /*7550*/  @P3 LDG.E.U16 R27, desc[UR22][R8.64] ;  /* 0x00000016081b3981 */ /* 0x000362000c1e1500 */
[----:B------:R-:W-:Y:S02]  /*7560*/  SHF.L.U64.HI R124, R187, 0x1, R124 ;  /* 0x00000001bb7c7819 */ /* 0x000fe4000001027c */
[C---:B------:R-:W-:Y:S01]  /*7570*/  ISETP.GT.AND P4, PT, R112.reuse, 0x1d, PT ;  /* 0x0000001d7000780c */ /* 0x040fe20003f84270 */
[----:B------:R3:W5:Y:S01]  /*7580*/  @P1 LDG.E.U16 R22, desc[UR22][R10.64] ;  /* 0x000000160a161981 */ /* 0x000762000c1e1500 */
[----:B------:R-:W-:-:S02]  /*7590*/  ISETP.GT.AND P3, PT, R112, 0x1e, PT ;  /* 0x0000001e7000780c */ /* 0x000fc40003f64270 */
[CC--:B0-----:R-:W-:Y:S02]  /*75a0*/  LEA R6, P5, R185.reuse, R114.reuse, 0x1 ;  /* 0x00000072b9067211 */ /* 0x0c1fe400078a08ff */
[----:B------:R-:W-:Y:S02]  /*75b0*/  SHF.R.S32.HI R128, RZ, 0x1f, R183 ;  /* 0x0000001fff807819 */ /* 0x000fe400000114b7 */
[----:B------:R-:W-:Y:S02]  /*75c0*/  SHF.L.U64.HI R126, R185, 0x1, R126 ;  /* 0x00000001b97e7819 */ /* 0x000fe4000001027e */
[----:B------:R-:W-:Y:S01]  /*75d0*/  ISETP.GT.AND P1, PT, R112, 0x1f, PT ;  /* 0x0000001f7000780c */ /* 0x000fe20003f24270 */
[----:B------:R-:W-:Y:S01]  /*75e0*/  IMAD.X R13, R115, 0x1, R124, P6 ;  /* 0x00000001730d7824 */ /* 0x000fe200030e067c */
[----:B-1----:R-:W-:Y:S01]  /*75f0*/  LEA R8, P6, R183, R114, 0x1 ;  /* 0x00000072b7087211 */ /* 0x002fe200078c08ff */
[----:B------:R-:W-:Y:S01]  /*7600*/  IMAD.X R7, R115, 0x1, R126, P5 ;  /* 0x0000000173077824 */ /* 0x000fe200028e067e */
[----:B------:R-:W-:-:S02]  /*7610*/  SHF.L.U64.HI R128, R183, 0x1, R128 ;  /* 0x00000001b7807819 */ /* 0x000fc40000010280 */
[----:B------:R-:W-:Y:S02]  /*7620*/  PRMT R221, RZ, 0x7610, R221 ;  /* 0x00007610ffdd7816 */ /* 0x000fe400000000dd */
[----:B------:R-:W-:Y:S02]  /*7630*/  SHF.R.S32.HI R126, RZ, 0x1f, R181 ;  /* 0x0000001fff7e7819 */ /* 0x000fe400000114b5 */
[----:B------:R-:W-:Y:S01]  /*7640*/  PRMT R124, RZ, 0x7610, R124 ;  /* 0x00007610ff7c7816 */ /* 0x000fe2000000007c */
[----:B------:R-:W-:Y:S01]  /*7650*/  IMAD.X R9, R115, 0x1, R128, P6 ;  /* 0x0000000173097824 */ /* 0x000fe200030e0680 */
[----:B------:R-:W-:Y:S01]  /*7660*/  PRMT R219, RZ, 0x7610, R219 ;  /* 0x00007610ffdb7816 */ /* 0x000fe200000000db */
[----:B------:R-:W5:Y:S01]  /*7670*/  @P4 LDG.E.U16 R221, desc[UR22][R12.64] ;  /* 0x000000160cdd4981 */ /* 0x000f62000c1e1500 */
[C---:B---3--:R-:W-:Y:S02]  /*7680*/  LEA R10, P6, R181.reuse, R114, 0x1 ;  /* 0x00000072b50a7211 */ /* 0x048fe400078c08ff */
[----:B------:R-:W-:Y:S01]  /*7690*/  SHF.L.U64.HI R126, R181, 0x1, R126 ;  /* 0x00000001b57e7819 */ /* 0x000fe2000001027e */
[----:B------:R0:W5:Y:S01]  /*76a0*/  @P3 LDG.E.U16 R124, desc[UR22][R6.64] ;  /* 0x00000016067c3981 */ /* 0x000162000c1e1500 */
[----:B------:R-:W-:-:S02]  /*76b0*/  SHF.R.S32.HI R130, RZ, 0x1f, R177 ;  /* 0x0000001fff827819 */ /* 0x000fc400000114b1 */
[C---:B------:R-:W-:Y:S01]  /*76c0*/  ISETP.GT.AND P4, PT, R112.reuse, 0x20, PT ;  /* 0x000000207000780c */ /* 0x040fe20003f84270 */
[----:B------:R1:W5:Y:S01]  /*76d0*/  @P1 LDG.E.U16 R219, desc[UR22][R8.64] ;  /* 0x0000001608db1981 */ /* 0x000362000c1e1500 */
[----:B------:R-:W-:Y:S01]  /*76e0*/  SHF.R.S32.HI R128, RZ, 0x1f, R179 ;  /* 0x0000001fff807819 */ /* 0x000fe200000114b3 */
[----:B------:R-:W-:Y:S01]  /*76f0*/  IMAD.X R11, R115, 0x1, R126, P6 ;  /* 0x00000001730b7824 */ /* 0x000fe200030e067e */
[C---:B------:R-:W-:Y:S02]  /*7700*/  ISETP.GT.AND P3, PT, R112.reuse, 0x21, PT ;  /* 0x000000217000780c */ /* 0x040fe40003f64270 */
[----:B------:R-:W-:Y:S02]  /*7710*/  ISETP.GT.AND P1, PT, R112, 0x22, PT ;  /* 0x000000227000780c */ /* 0x000fe40003f24270 */
[C---:B0-----:R-:W-:Y:S02]  /*7720*/  LEA R6, P6, R177.reuse, R114, 0x1 ;  /* 0x00000072b1067211 */ /* 0x041fe400078c08ff */
[----:B------:R-:W-:-:S02]  /*7730*/  SHF.L.U64.HI R130, R177, 0x1, R130 ;  /* 0x00000001b1827819 */ /* 0x000fc40000010282 */
[C---:B------:R-:W-:Y:S02]  /*7740*/  LEA R12, P5, R179.reuse, R114, 0x1 ;  /* 0x00000072b30c7211 */ /* 0x040fe400078a08ff */
[----:B-1----:R-:W-:Y:S01]  /*7750*/  SHF.L.U64.HI R8, R179, 0x1, R128 ;  /* 0x00000001b3087819 */ /* 0x002fe20000010280 */
[C---:B------:R-:W-:Y:S01]  /*7760*/  IMAD.X R7, R115.reuse, 0x1, R130, P6 ;  /* 0x0000000173077824 */ /* 0x040fe200030e0682 */
[----:B------:R-:W-:Y:S02]  /*7770*/  PRMT R223, RZ, 0x7610, R223 ;  /* 0x00007610ffdf7816 */ /* 0x000fe400000000df */
[----:B------:R-:W-:Y:S01]  /*7780*/  PRMT R128, RZ, 0x7610, R128 ;  /* 0x00007610ff807816 */ /* 0x000fe20000000080 */
[----:B------:R-:W-:Y:S01]  /*7790*/  IMAD.X R13, R115, 0x1, R8, P5 ;  /* 0x00000001730d7824 */ /* 0x000fe200028e0608 */
[----:B------:R-:W-:Y:S02]  /*77a0*/  PRMT R126, RZ, 0x7610, R126 ;  /* 0x00007610ff7e7816 */ /* 0x000fe4000000007e */
[----:B------:R-:W-:Y:S01]  /*77b0*/  SHF.R.S32.HI R130, RZ, 0x1f, R175 ;  /* 0x0000001fff827819 */ /* 0x000fe200000114af */
[----:B------:R0:W5:Y:S01]  /*77c0*/  @P4 LDG.E.U16 R223, desc[UR22][R10.64] ;  /* 0x000000160adf4981 */ /* 0x000162000c1e1500 */
[----:B------:R-:W-:-:S02]  /*77d0*/  SHF.R.S32.HI R132, RZ, 0x1f, R173 ;  /* 0x0000001fff847819 */ /* 0x000fc400000114ad */
[CC--:B------:R-:W-:Y:S01]  /*77e0*/  LEA R8, P6, R175.reuse, R114.reuse, 0x1 ;  /* 0x00000072af087211 */ /* 0x0c0fe200078c08ff */
[----:B------:R1:W5:Y:S01]  /*77f0*/  @P3 LDG.E.U16 R128, desc[UR22][R12.64] ;  /* 0x000000160c803981 */ /* 0x000362000c1e1500 */
[----:B------:R-:W-:Y:S02]  /*7800*/  SHF.L.U64.HI R130, R175, 0x1, R130 ;  /* 0x00000001af827819 */ /* 0x000fe40000010282 */
[C---:B------:R-:W-:Y:S01]  /*7810*/  ISETP.GT.AND P4, PT, R112.reuse, 0x23, PT ;  /* 0x000000237000780c */ /* 0x040fe20003f84270 */
[----:B------:R3:W5:Y:S01]  /*7820*/  @P1 LDG.E.U16 R126, desc[UR22][R6.64] ;  /* 0x00000016067e1981 */ /* 0x000762000c1e1500 */
[----:B------:R-:W-:Y:S02]  /*7830*/  ISETP.GT.AND P3, PT, R112, 0x24, PT ;  /* 0x000000247000780c */ /* 0x000fe40003f64270 */
[C---:B0-----:R-:W-:Y:S02]  /*7840*/  LEA R10, P5, R173.reuse, R114, 0x1 ;  /* 0x00000072ad0a7211 */ /* 0x041fe400078a08ff */
[----:B------:R-:W-:-:S02]  /*7850*/  SHF.L.U64.HI R132, R173, 0x1, R132 ;  /* 0x00000001ad847819 */ /* 0x000fc40000010284 */
[----:B-1----:R-:W-:Y:S02]  /*7860*/  SHF.R.S32.HI R12, RZ, 0x1f, R171 ;  /* 0x0000001fff0c7819 */ /* 0x002fe400000114ab */
[----:B------:R-:W-:Y:S01]  /*7870*/  ISETP.GT.AND P1, PT, R112, 0x25, PT ;  /* 0x000000257000780c */ /* 0x000fe20003f24270 */
[----:B------:R-:W-:Y:S01]  /*7880*/  IMAD.X R9, R115, 0x1, R130, P6 ;  /* 0x0000000173097824 */ /* 0x000fe200030e0682 */
[----:B---3--:R-:W-:Y:S01]  /*7890*/  LEA R6, P6, R171, R114, 0x1 ;  /* 0x00000072ab067211 */ /* 0x008fe200078c08ff */
[----:B------:R-:W-:Y:S01]  /*78a0*/  IMAD.X R11, R115, 0x1, R132, P5 ;  /* 0x00000001730b7824 */ /* 0x000fe200028e0684 */
[----:B------:R-:W-:Y:S02]  /*78b0*/  SHF.L.U64.HI R12, R171, 0x1, R12 ;  /* 0x00000001ab0c7819 */ /* 0x000fe4000001020c */
[----:B------:R-:W-:Y:S02]  /*78c0*/  PRMT R227, RZ, 0x7610, R227 ;  /* 0x00007610ffe37816 */ /* 0x000fe400000000e3 */
[----:B------:R-:W-:-:S02]  /*78d0*/  SHF.R.S32.HI R132, RZ, 0x1f, R169 ;  /* 0x0000001fff847819 */ /* 0x000fc400000114a9 */
[----:B------:R-:W-:Y:S01]  /*78e0*/  PRMT R225, RZ, 0x7610, R225 ;  /* 0x00007610ffe17816 */ /* 0x000fe200000000e1 */
[----:B------:R-:W-:Y:S01]  /*78f0*/  IMAD.X R7, R115, 0x1, R12, P6 ;  /* 0x0000000173077824 */ /* 0x000fe200030e060c */
[----:B------:R-:W-:Y:S01]  /*7900*/  PRMT R130, RZ, 0x7610, R130 ;  /* 0x00007610ff827816 */ /* 0x000fe20000000082 */
[----:B------:R0:W5:Y:S01]  /*7910*/  @P4 LDG.E.U16 R227, desc[UR22][R8.64] ;  /* 0x0000001608e34981 */ /* 0x000162000c1e1500 */
[C---:B------:R-:W-:Y:S02]  /*7920*/  LEA R12, P6, R169.reuse, R114, 0x1 ;  /* 0x00000072a90c7211 */ /* 0x040fe400078c08ff */
[----:B------:R-:W-:Y:S01]  /*7930*/  SHF.L.U64.HI R132, R169, 0x1, R132 ;  /* 0x00000001a9847819 */ /* 0x000fe20000010284 */
[----:B------:R-:W5:Y:S01]  /*7940*/  @P3 LDG.E.U16 R225, desc[UR22][R10.64] ;  /* 0x000000160ae13981 */ /* 0x000f62000c1e1500 */
[----:B------:R-:W-:Y:S02]  /*7950*/  SHF.R.S32.HI R136, RZ, 0x1f, R165 ;  /* 0x0000001fff887819 */ /* 0x000fe400000114a5 */
[C---:B------:R-:W-:Y:S01]  /*7960*/  ISETP.GT.AND P4, PT, R112.reuse, 0x26, PT ;  /* 0x000000267000780c */ /* 0x040fe20003f84270 */
[----:B------:R1:W5:Y:S01]  /*7970*/  @P1 LDG.E.U16 R130, desc[UR22][R6.64] ;  /* 0x0000001606821981 */ /* 0x000362000c1e1500 */
[----:B------:R-:W-:Y:S01]  /*7980*/  SHF.R.S32.HI R134, RZ, 0x1f, R167 ;  /* 0x0000001fff867819 */ /* 0x000fe200000114a7 */
[----:B------:R-:W-:Y:S01]  /*7990*/  IMAD.X R13, R115, 0x1, R132, P6 ;  /* 0x00000001730d7824 */ /* 0x000fe200030e0684 */
[----:B------:R-:W-:-:S02]  /*79a0*/  ISETP.GT.AND P3, PT, R112, 0x27, PT ;  /* 0x000000277000780c */ /* 0x000fc40003f64270 */
[----:B------:R-:W-:Y:S02]  /*79b0*/  ISETP.GT.AND P1, PT, R112, 0x28, PT ;  /* 0x000000287000780c */ /* 0x000fe40003f24270 */
[----:B------:R-:W-:Y:S02]  /*79c0*/  SHF.L.U64.HI R136, R165, 0x1, R136 ;  /* 0x00000001a5887819 */ /* 0x000fe40000010288 */
[-C--:B0-----:R-:W-:Y:S02]  /*79d0*/  LEA R8, P5, R167, R114.reuse, 0x1 ;  /* 0x00000072a7087211 */ /* 0x081fe400078a08ff */
[----:B-1----:R-:W-:Y:S02]  /*79e0*/  LEA R6, P6, R165, R114, 0x1 ;  /* 0x00000072a5067211 */ /* 0x002fe400078c08ff */
[----:B------:R-:W-:Y:S02]  /*79f0*/  SHF.L.U64.HI R10, R167, 0x1, R134 ;  /* 0x00000001a70a7819 */ /* 0x000fe40000010286 */
[----:B------:R-:W-:Y:S01]  /*7a00*/  PRMT R229, RZ, 0x7610, R229 ;  /* 0x00007610ffe57816 */ /* 0x000fe200000000e5 */
[C---:B------:R-:W-:Y:S01]  /*7a10*/  IMAD.X R7, R115.reuse, 0x1, R136, P6 ;  /* 0x0000000173077824 */ /* 0x040fe200030e0688 */
[----:B------:R-:W-:Y:S01]  /*7a20*/  PRMT R134, RZ, 0x7610, R134 ;  /* 0x00007610ff867816 */ /* 0x000fe20000000086 */
[----:B------:R-:W-:Y:S01]  /*7a30*/  IMAD.X R9, R115, 0x1, R10, P5 ;  /* 0x0000000173097824 */ /* 0x000fe200028e060a */
[----:B------:R-:W-:-:S02]  /*7a40*/  PRMT R132, RZ, 0x7610, R132 ;  /* 0x00007610ff847816 */ /* 0x000fc40000000084 */
[----:B------:R-:W-:Y:S01]  /*7a50*/  SHF.R.S32.HI R136, RZ, 0x1f, R163 ;  /* 0x0000001fff887819 */ /* 0x000fe200000114a3 */
[----:B------:R0:W5:Y:S01]  /*7a60*/  @P4 LDG.E.U16 R229, desc[UR22][R12.64] ;  /* 0x000000160ce54981 */ /* 0x000162000c1e1500 */
[----:B------:R-:W-:Y:S02]  /*7a70*/  SHF.R.S32.HI R138, RZ, 0x1f, R161 ;  /* 0x0000001fff8a7819 */ /* 0x000fe400000114a1 */
[C---:B------:R-:W-:Y:S01]  /*7a80*/  LEA R10, P6, R163.reuse, R114, 0x1 ;  /* 0x00000072a30a7211 */ /* 0x040fe200078c08ff */
[----:B------:R1:W5:Y:S01]  /*7a90*/  @P3 LDG.E.U16 R134, desc[UR22][R8.64] ;  /* 0x0000001608863981 */ /* 0x000362000c1e1500 */
[----:B------:R-:W-:Y:S02]  /*7aa0*/  SHF.L.U64.HI R136, R163, 0x1, R136 ;  /* 0x00000001a3887819 */ /* 0x000fe40000010288 */
[C---:B------:R-:W-:Y:S01]  /*7ab0*/  ISETP.GT.AND P4, PT, R112.reuse, 0x29, PT ;  /* 0x000000297000780c */ /* 0x040fe20003f84270 */
[----:B------:R3:W5:Y:S01]  /*7ac0*/  @P1 LDG.E.U16 R132, desc[UR22][R6.64] ;  /* 0x0000001606841981 */ /* 0x000762000c1e1500 */
[----:B------:R-:W-:-:S02]  /*7ad0*/  ISETP.GT.AND P3, PT, R112, 0x2a, PT ;  /* 0x0000002a7000780c */ /* 0x000fc40003f64270 */
[CC--:B0-----:R-:W-:Y:S02]  /*7ae0*/  LEA R12, P5, R161.reuse, R114.reuse, 0x1 ;  /* 0x00000072a10c7211 */ /* 0x0c1fe400078a08ff */
[----:B------:R-:W-:Y:S02]  /*7af0*/  SHF.L.U64.HI R138, R161, 0x1, R138 ;  /* 0x00000001a18a7819 */ /* 0x000fe4000001028a */
[----:B-1----:R-:W-:Y:S02]  /*7b00*/  SHF.R.S32.HI R8, RZ, 0x1f, R159 ;  /* 0x0000001fff087819 */ /* 0x002fe4000001149f */
[----:B------:R-:W-:Y:S01]  /*7b10*/  ISETP.GT.AND P1, PT, R112, 0x2b, PT ;  /* 0x0000002b7000780c */ /* 0x000fe20003f24270 */
[----:B------:R-:W-:Y:S01]  /*7b20*/  IMAD.X R11, R115, 0x1, R136, P6 ;  /* 0x00000001730b7824 */ /* 0x000fe200030e0688 */
[----:B---3--:R-:W-:Y:S01]  /*7b30*/  LEA R6, P6, R159, R114, 0x1 ;  /* 0x000000729f067211 */ /* 0x008fe200078c08ff */
[----:B------:R-:W-:Y:S01]  /*7b40*/  IMAD.X R13, R115, 0x1, R138, P5 ;  /* 0x00000001730d7824 */ /* 0x000fe200028e068a */
[----:B------:R-:W-:-:S02]  /*7b50*/  SHF.L.U64.HI R8, R159, 0x1, R8 ;  /* 0x000000019f087819 */ /* 0x000fc40000010208 */
[----:B------:R-:W-:Y:S02]  /*7b60*/  PRMT R233, RZ, 0x7610, R233 ;  /* 0x00007610ffe97816 */ /* 0x000fe400000000e9 */
[----:B------:R-:W-:Y:S02]  /*7b70*/  SHF.R.S32.HI R138, RZ, 0x1f, R157 ;  /* 0x0000001fff8a7819 */ /* 0x000fe4000001149d */
[----:B------:R-:W-:Y:S01]  /*7b80*/  PRMT R231, RZ, 0x7610, R231 ;  /* 0x00007610ffe77816 */ /* 0x000fe200000000e7 */
[----:B------:R-:W-:Y:S01]  /*7b90*/  IMAD.X R7, R115, 0x1, R8, P6 ;  /* 0x0000000173077824 */ /* 0x000fe200030e0608 */
[----:B------:R-:W-:Y:S01]  /*7ba0*/  PRMT R136, RZ, 0x7610, R136 ;  /* 0x00007610ff887816 */ /* 0x000fe20000000088 */
[----:B------:R0:W5:Y:S01]  /*7bb0*/  @P4 LDG.E.U16 R233, desc[UR22][R10.64] ;  /* 0x000000160ae94981 */ /* 0x000162000c1e1500 */
[C---:B------:R-:W-:Y:S02]  /*7bc0*/  LEA R8, P6, R157.reuse, R114, 0x1 ;  /* 0x000000729d087211 */ /* 0x040fe400078c08ff */
[----:B------:R-:W-:Y:S01]  /*7bd0*/  SHF.L.U64.HI R138, R157, 0x1, R138 ;  /* 0x000000019d8a7819 */ /* 0x000fe2000001028a */
[----:B------:R-:W5:Y:S01]  /*7be0*/  @P3 LDG.E.U16 R231, desc[UR22][R12.64] ;  /* 0x000000160ce73981 */ /* 0x000f62000c1e1500 */
[----:B------:R-:W-:-:S02]  /*7bf0*/  SHF.R.S32.HI R142, RZ, 0x1f, R153 ;  /* 0x0000001fff8e7819 */ /* 0x000fc40000011499 */
[C---:B------:R-:W-:Y:S01]  /*7c00*/  ISETP.GT.AND P4, PT, R112.reuse, 0x2c, PT ;  /* 0x0000002c7000780c */ /* 0x040fe20003f84270 */
[----:B------:R1:W5:Y:S01]  /*7c10*/  @P1 LDG.E.U16 R136, desc[UR22][R6.64] ;  /* 0x0000001606881981 */ /* 0x000362000c1e1500 */
[----:B------:R-:W-:Y:S01]  /*7c20*/  SHF.R.S32.HI R140, RZ, 0x1f, R155 ;  /* 0x0000001fff8c7819 */ /* 0x000fe2000001149b */
[----:B------:R-:W-:Y:S01]  /*7c30*/  IMAD.X R9, R115, 0x1, R138, P6 ;  /* 0x0000000173097824 */ /* 0x000fe200030e068a */
[C---:B------:R-:W-:Y:S02]  /*7c40*/  ISETP.GT.AND P3, PT, R112.reuse, 0x2d, PT ;  /* 0x0000002d7000780c */ /* 0x040fe40003f64270 */
[----:B------:R-:W-:Y:S02]  /*7c50*/  ISETP.GT.AND P1, PT, R112, 0x2e, PT ;  /* 0x0000002e7000780c */ /* 0x000fe40003f24270 */
[----:B------:R-:W-:Y:S02]  /*7c60*/  SHF.L.U64.HI R142, R153, 0x1, R142 ;  /* 0x00000001998e7819 */ /* 0x000fe4000001028e */
[----:B0-----:R-:W-:-:S02]  /*7c70*/  LEA R10, P5, R155, R114, 0x1 ;  /* 0x000000729b0a7211 */ /* 0x001fc400078a08ff */
[----:B-1----:R-:W-:Y:S02]  /*7c80*/  LEA R6, P6, R153, R114, 0x1 ;  /* 0x0000007299067211 */ /* 0x002fe400078c08ff */
[----:B------:R-:W-:Y:S02]  /*7c90*/  SHF.L.U64.HI R12, R155, 0x1, R140 ;  /* 0x000000019b0c7819 */ /* 0x000fe4000001028c */
[----:B------:R-:W-:Y:S01]  /*7ca0*/  PRMT R235, RZ, 0x7610, R235 ;  /* 0x00007610ffeb7816 */ /* 0x000fe200000000eb */
[C---:B------:R-:W-:Y:S01]  /*7cb0*/  IMAD.X R7, R115.reuse, 0x1, R142, P6 ;  /* 0x0000000173077824 */ /* 0x040fe200030e068e */
        /* <DEDUP_REMOVED lines=11> */
[C---:B------:R-:W-:Y:S02]  /*7d70*/  ISETP.GT.AND P3, PT, R112.reuse, 0x30, PT ;  /* 0x000000307000780c */ /* 0x040fe40003f64270 */
[----:B------:R-:W-:Y:S02]  /*7d80*/  ISETP.GT.AND P1, PT, R112, 0x31, PT ;  /* 0x000000317000780c */ /* 0x000fe40003f24270 */
[----:B0-----:R-:W-:-:S02]  /*7d90*/  LEA R8, P5, R149, R114, 0x1 ;  /* 0x0000007295087211 */ /* 0x001fc400078a08ff */
[----:B-1----:R-:W-:Y:S02]  /*7da0*/  SHF.R.S32.HI R10, RZ, 0x1f, R147 ;  /* 0x0000001fff0a7819 */ /* 0x002fe40000011493 */
[----:B------:R-:W-:Y:S01]  /*7db0*/  SHF.L.U64.HI R144, R149, 0x1, R144 ;  /* 0x0000000195907819 */ /* 0x000fe20000010290 */
[----:B------:R-:W-:Y:S01]  /*7dc0*/  IMAD.X R13, R115, 0x1, R142, P6 ;  /* 0x00000001730d7824 */ /* 0x000fe200030e068e */
[C---:B---3--:R-:W-:Y:S02]  /*7dd0*/  LEA R6, P6, R147.reuse, R114, 0x1 ;  /* 0x0000007293067211 */ /* 0x048fe400078c08ff */
[----:B------:R-:W-:Y:S01]  /*7de0*/  SHF.L.U64.HI R10, R147, 0x1, R10 ;  /* 0x00000001930a7819 */ /* 0x000fe2000001020a */
[C---:B------:R-:W-:Y:S01]  /*7df0*/  IMAD.X R9, R115.reuse, 0x1, R144, P5 ;  /* 0x0000000173097824 */ /* 0x040fe200028e0690 */
[----:B------:R-:W-:Y:S02]  /*7e00*/  PRMT R239, RZ, 0x7610, R239 ;  /* 0x00007610ffef7816 */ /* 0x000fe400000000ef */
[----:B------:R-:W-:Y:S01]  /*7e10*/  SHF.R.S32.HI R144, RZ, 0x1f, R145 ;  /* 0x0000001fff907819 */ /* 0x000fe20000011491 */
[----:B------:R-:W-:Y:S01]  /*7e20*/  IMAD.X R7, R115, 0x1, R10, P6 ;  /* 0x0000000173077824 */ /* 0x000fe200030e060a */
[----:B------:R-:W-:-:S02]  /*7e30*/  PRMT R237, RZ, 0x7610, R237 ;  /* 0x00007610ffed7816 */ /* 0x000fc400000000ed */
[----:B------:R-:W-:Y:S01]  /*7e40*/  PRMT R142, RZ, 0x7610, R142 ;  /* 0x00007610ff8e7816 */ /* 0x000fe2000000008e */
[----:B------:R0:W5:Y:S01]  /*7e50*/  @P4 LDG.E.U16 R239, desc[UR22][R12.64] ;  /* 0x000000160cef4981 */ /* 0x000162000c1e1500 */
[----:B------:R-:W-:Y:S02]  /*7e60*/  SHF.R.S32.HI R146, RZ, 0x1f, R143 ;  /* 0x0000001fff927819 */ /* 0x000fe4000001148f */
[C---:B------:R-:W-:Y:S01]  /*7e70*/  LEA R10, P6, R145.reuse, R114, 0x1 ;  /* 0x00000072910a7211 */ /* 0x040fe200078c08ff */
[----:B------:R1:W5:Y:S01]  /*7e80*/  @P3 LDG.E.U16 R237, desc[UR22][R8.64] ;  /* 0x0000001608ed3981 */ /* 0x000362000c1e1500 */
[----:B------:R-:W-:Y:S02]  /*7e90*/  SHF.L.U64.HI R144, R145, 0x1, R144 ;  /* 0x0000000191907819 */ /* 0x000fe40000010290 */
[----:B------:R-:W-:Y:S01]  /*7ea0*/  SHF.R.S32.HI R148, RZ, 0x1f, R141 ;  /* 0x0000001fff947819 */ /* 0x000fe2000001148d */
[----:B------:R3:W5:Y:S01]  /*7eb0*/  @P1 LDG.E.U16 R142, desc[UR22][R6.64] ;  /* 0x00000016068e1981 */ /* 0x000762000c1e1500 */
[----:B------:R-:W-:-:S02]  /*7ec0*/  SHF.L.U64.HI R146, R143, 0x1, R146 ;  /* 0x000000018f927819 */ /* 0x000fc40000010292 */
[-C--:B0-----:R-:W-:Y:S02]  /*7ed0*/  LEA R12, P5, R143, R114.reuse, 0x1 ;  /* 0x000000728f0c7211 */ /* 0x081fe400078a08ff */
[C---:B------:R-:W-:Y:S01]  /*7ee0*/  ISETP.GT.AND P4, PT, R112.reuse, 0x32, PT ;  /* 0x000000327000780c */ /* 0x040fe20003f84270 */
[C---:B------:R-:W-:Y:S01]  /*7ef0*/  IMAD.X R11, R115.reuse, 0x1, R144, P6 ;  /* 0x00000001730b7824 */ /* 0x040fe200030e0690 */
[C---:B------:R-:W-:Y:S02]  /*7f00*/  ISETP.GT.AND P3, PT, R112.reuse, 0x33, PT ;  /* 0x000000337000780c */ /* 0x040fe40003f64270 */
[----:B------:R-:W-:Y:S01]  /*7f10*/  ISETP.GT.AND P1, PT, R112, 0x34, PT ;  /* 0x000000347000780c */ /* 0x000fe20003f24270 */
[----:B------:R-:W-:Y:S01]  /*7f20*/  IMAD.X R13, R115, 0x1, R146, P5 ;  /* 0x00000001730d7824 */ /* 0x000fe200028e0692 */
[C---:B-1----:R-:W-:Y:S02]  /*7f30*/  LEA R8, P6, R141.reuse, R114, 0x1 ;  /* 0x000000728d087211 */ /* 0x042fe400078c08ff */
[----:B---3--:R-:W-:-:S02]  /*7f40*/  SHF.L.U64.HI R6, R141, 0x1, R148 ;  /* 0x000000018d067819 */ /* 0x008fc40000010294 */
[----:B------:R-:W-:Y:S02]  /*7f50*/  ISETP.GT.AND P5, PT, R112, RZ, PT ;  /* 0x000000ff7000720c */ /* 0x000fe40003fa4270 */
[----:B------:R-:W-:Y:S01]  /*7f60*/  SHF.R.S32.HI R144, RZ, 0x1f, R139 ;  /* 0x0000001fff907819 */ /* 0x000fe2000001148b */
[----:B------:R-:W-:Y:S01]  /*7f70*/  IMAD.X R9, R115, 0x1, R6, P6 ;  /* 0x0000000173097824 */ /* 0x000fe200030e0606 */
[----:B------:R-:W-:Y:S02]  /*7f80*/  PRMT R241, RZ, 0x7610, R241 ;  /* 0x00007610fff17816 */ /* 0x000fe400000000f1 */
[----:B------:R-:W-:Y:S02]  /*7f90*/  PRMT R148, RZ, 0x7610, R148 ;  /* 0x00007610ff947816 */ /* 0x000fe40000000094 */
[----:B------:R-:W-:Y:S02]  /*7fa0*/  PRMT R146, RZ, 0x7610, R146 ;  /* 0x00007610ff927816 */ /* 0x000fe40000000092 */
[C---:B------:R-:W-:Y:S01]  /*7fb0*/  LEA R6, P6, R139.reuse, R114, 0x1 ;  /* 0x000000728b067211 */ /* 0x040fe200078c08ff */
[----:B------:R-:W5:Y:S01]  /*7fc0*/  @P4 LDG.E.U16 R241, desc[UR22][R10.64] ;  /* 0x000000160af14981 */ /* 0x000f62000c1e1500 */
[----:B------:R-:W-:-:S02]  /*7fd0*/  SHF.L.U64.HI R150, R139, 0x1, R144 ;  /* 0x000000018b967819 */ /* 0x000fc40000010290 */
[----:B------:R-:W-:Y:S01]  /*7fe0*/  SHF.R.S32.HI R152, RZ, 0x1f, R137 ;  /* 0x0000001fff987819 */ /* 0x000fe20000011489 */
[----:B------:R0:W5:Y:S01]  /*7ff0*/  @P3 LDG.E.U16 R148, desc[UR22][R12.64] ;  /* 0x000000160c943981 */ /* 0x000162000c1e1500 */
[----:B------:R-:W-:Y:S01]  /*8000*/  PRMT R144, RZ, 0x7610, R144 ;  /* 0x00007610ff907816 */ /* 0x000fe20000000090 */
[----:B------:R-:W-:Y:S01]  /*8010*/  IMAD.X R7, R115, 0x1, R150, P6 ;  /* 0x0000000173077824 */ /* 0x000fe200030e0696 */
[C---:B------:R-:W-:Y:S01]  /*8020*/  ISETP.GT.AND P4, PT, R112.reuse, 0x35, PT ;  /* 0x000000357000780c */ /* 0x040fe20003f84270 */
[----:B------:R1:W5:Y:S01]  /*8030*/  @P1 LDG.E.U16 R146, desc[UR22][R8.64] ;  /* 0x0000001608921981 */ /* 0x000362000c1e1500 */
[----:B------:R-:W-:Y:S02]  /*8040*/  SHF.L.U64.HI R152, R137, 0x1, R152 ;  /* 0x0000000189987819 */ /* 0x000fe40000010298 */
[----:B------:R-:W-:Y:S01]  /*8050*/  ISETP.GT.AND P3, PT, R112, 0x36, PT ;  /* 0x000000367000780c */ /* 0x000fe20003f64270 */
[----:B------:R-:W5:Y:S01]  /*8060*/  @P5 LDG.E.U16 R144, desc[UR22][R114.64] ;  /* 0x0000001672905981 */ /* 0x000f62000c1e1500 */
[----:B0-----:R-:W-:-:S02]  /*8070*/  SHF.R.S32.HI R12, RZ, 0x1f, R135 ;  /* 0x0000001fff0c7819 */ /* 0x001fc40000011487 */
[-C--:B-1----:R-:W-:Y:S02]  /*8080*/  LEA R8, P6, R137, R114.reuse, 0x1 ;  /* 0x0000007289087211 */ /* 0x082fe400078c08ff */
[C---:B------:R-:W-:Y:S02]  /*8090*/  LEA R10, P5, R135.reuse, R114, 0x1 ;  /* 0x00000072870a7211 */ /* 0x040fe400078a08ff */
[----:B------:R-:W-:Y:S01]  /*80a0*/  SHF.L.U64.HI R12, R135, 0x1, R12 ;  /* 0x00000001870c7819 */ /* 0x000fe2000001020c */
[C---:B------:R-:W-:Y:S01]  /*80b0*/  IMAD.X R9, R115.reuse, 0x1, R152, P6 ;  /* 0x0000000173097824 */ /* 0x040fe200030e0698 */
[----:B------:R-:W-:Y:S02]  /*80c0*/  ISETP.GT.AND P1, PT, R112, 0x37, PT ;  /* 0x000000377000780c */ /* 0x000fe40003f24270 */
[----:B------:R-:W-:Y:S02]  /*80d0*/  PRMT R245, RZ, 0x7610, R245 ;  /* 0x00007610fff57816 */ /* 0x000fe400000000f5 */
[----:B------:R-:W-:Y:S01]  /*80e0*/  SHF.R.S32.HI R152, RZ, 0x1f, R133 ;  /* 0x0000001fff987819 */ /* 0x000fe20000011485 */
[----:B------:R-:W-:Y:S01]  /*80f0*/  IMAD.X R11, R115, 0x1, R12, P5 ;  /* 0x00000001730b7824 */ /* 0x000fe200028e060c */
[----:B------:R-:W-:-:S02]  /*8100*/  PRMT R150, RZ, 0x7610, R150 ;  /* 0x00007610ff967816 */ /* 0x000fc40000000096 */
[----:B------:R-:W-:Y:S01]  /*8110*/  SHF.R.S32.HI R154, RZ, 0x1f, R131 ;  /* 0x0000001fff9a7819 */ /* 0x000fe20000011483 */
[----:B------:R-:W5:Y:S01]  /*8120*/  @P4 LDG.E.U16 R245, desc[UR22][R6.64] ;  /* 0x0000001606f54981 */ /* 0x000f62000c1e1500 */
[CC--:B------:R-:W-:Y:S02]  /*8130*/  LEA R12, P5, R133.reuse, R114.reuse, 0x1 ;  /* 0x00000072850c7211 */ /* 0x0c0fe400078a08ff */
[----:B------:R-:W-:Y:S01]  /*8140*/  SHF.L.U64.HI R152, R133, 0x1, R152 ;  /* 0x0000000185987819 */ /* 0x000fe20000010298 */
[----:B------:R0:W5:Y:S01]  /*8150*/  @P3 LDG.E.U16 R150, desc[UR22][R8.64] ;  /* 0x0000001608963981 */ /* 0x000162000c1e1500 */
[----:B------:R-:W-:Y:S02]  /*8160*/  PRMT R243, RZ, 0x7610, R243 ;  /* 0x00007610fff37816 */ /* 0x000fe400000000f3 */
[CC--:B------:R-:W-:Y:S02]  /*8170*/  LEA RZ, P4, R131.reuse, R114.reuse, 0x1 ;  /* 0x0000007283ff7211 */ /* 0x0c0fe400078808ff */
[----:B------:R-:W-:Y:S01]  /*8180*/  SHF.L.U64.HI R154, R131, 0x1, R154 ;  /* 0x00000001839a7819 */ /* 0x000fe2000001029a */
[C---:B------:R-:W-:Y:S01]  /*8190*/  IMAD.X R13, R115.reuse, 0x1, R152, P5 ;  /* 0x00000001730d7824 */ /* 0x040fe200028e0698 */
[----:B------:R-:W-:Y:S01]  /*81a0*/  ISETP.GT.AND P5, PT, R112, 0x3a, PT ;  /* 0x0000003a7000780c */ /* 0x000fe20003fa4270 */
[----:B------:R1:W5:Y:S01]  /*81b0*/  @P1 LDG.E.U16 R243, desc[UR22][R10.64] ;  /* 0x000000160af31981 */ /* 0x000362000c1e1500 */
[----:B0-----:R-:W-:Y:S01]  /*81c0*/  SHF.R.S32.HI R8, RZ, 0x1f, R129 ;  /* 0x0000001fff087819 */ /* 0x001fe20000011481 */
[----:B------:R-:W-:Y:S01]  /*81d0*/  IMAD.X R7, R115, 0x1, R154, P4 ;  /* 0x0000000173077824 */ /* 0x000fe200020e069a */
[----:B------:R-:W-:-:S02]  /*81e0*/  LEA RZ, P4, R129, R114, 0x1 ;  /* 0x0000007281ff7211 */ /* 0x000fc400078808ff */
[C---:B------:R-:W-:Y:S02]  /*81f0*/  ISETP.GT.AND P1, PT, R112.reuse, 0x39, PT ;  /* 0x000000397000780c */ /* 0x040fe40003f24270 */
[C---:B-1----:R-:W-:Y:S01]  /*8200*/  SHF.L.U64.HI R10, R129.reuse, 0x1, R8 ;  /* 0x00000001810a7819 */ /* 0x042fe20000010208 */
[----:B------:R-:W-:Y:S01]  /*8210*/  IMAD R8, R129, 0x2, R114 ;  /* 0x0000000281087824 */ /* 0x000fe200078e0272 */
[----:B------:R-:W-:Y:S02]  /*8220*/  PRMT R154, RZ, 0x7610, R154 ;  /* 0x00007610ff9a7816 */ /* 0x000fe4000000009a */
[----:B------:R-:W-:Y:S01]  /*8230*/  ISETP.GT.AND P3, PT, R112, 0x38, PT ;  /* 0x000000387000780c */ /* 0x000fe20003f64270 */
[----:B------:R-:W-:Y:S01]  /*8240*/  IMAD.X R9, R115, 0x1, R10, P4 ;  /* 0x0000000173097824 */ /* 0x000fe200020e060a */
[----:B------:R-:W-:Y:S01]  /*8250*/  SHF.R.S32.HI R156, RZ, 0x1f, R125 ;  /* 0x0000001fff9c7819 */ /* 0x000fe2000001147d */
[----:B------:R-:W-:Y:S01]  /*8260*/  IMAD R6, R131, 0x2, R114 ;  /* 0x0000000283067824 */ /* 0x000fe200078e0272 */
[----:B------:R-:W-:-:S02]  /*8270*/  PRMT R247, RZ, 0x7610, R247 ;  /* 0x00007610fff77816 */ /* 0x000fc400000000f7 */
[----:B------:R0:W5:Y:S01]  /*8280*/  @P5 LDG.E.U16 R154, desc[UR22][R8.64] ;  /* 0x00000016089a5981 */ /* 0x000162000c1e1500 */
[----:B------:R-:W-:Y:S02]  /*8290*/  SHF.R.S32.HI R10, RZ, 0x1f, R127 ;  /* 0x0000001fff0a7819 */ /* 0x000fe4000001147f */
[CC--:B------:R-:W-:Y:S01]  /*82a0*/  LEA RZ, P5, R125.reuse, R114.reuse, 0x1 ;  /* 0x000000727dff7211 */ /* 0x0c0fe200078a08ff */
[----:B------:R1:W5:Y:S01]  /*82b0*/  @P1 LDG.E.U16 R247, desc[UR22][R6.64] ;  /* 0x0000001606f71981 */ /* 0x000362000c1e1500 */
[----:B------:R-:W-:Y:S02]  /*82c0*/  SHF.L.U64.HI R156, R125, 0x1, R156 ;  /* 0x000000017d9c7819 */ /* 0x000fe4000001029c */
[----:B------:R-:W-:Y:S02]  /*82d0*/  PRMT R152, RZ, 0x7610, R152 ;  /* 0x00007610ff987816 */ /* 0x000fe40000000098 */
[C---:B------:R-:W-:Y:S02]  /*82e0*/  LEA RZ, P4, R127.reuse, R114, 0x1 ;  /* 0x000000727fff7211 */ /* 0x040fe400078808ff */
[----:B------:R-:W-:-:S02]  /*82f0*/  SHF.L.U64.HI R10, R127, 0x1, R10 ;  /* 0x000000017f0a7819 */ /* 0x000fc4000001020a */
[----:B0-----:R-:W-:Y:S01]  /*8300*/  SHF.R.S32.HI R8, RZ, 0x1f, R123 ;  /* 0x0000001fff087819 */ /* 0x001fe2000001147b */
[C---:B-1----:R-:W-:Y:S01]  /*8310*/  IMAD.X R7, R115.reuse, 0x1, R156, P5 ;  /* 0x0000000173077824 */ /* 0x042fe200028e069c */
[C---:B------:R-:W-:Y:S01]  /*8320*/  ISETP.GT.AND P5, PT, R112.reuse, 0x3d, PT ;  /* 0x0000003d7000780c */ /* 0x040fe20003fa4270 */
[----:B------:R0:W5:Y:S01]  /*8330*/  @P3 LDG.E.U16 R152, desc[UR22][R12.64] ;  /* 0x000000160c983981 */ /* 0x000162000c1e1500 */
[----:B------:R-:W-:Y:S01]  /*8340*/  IMAD.X R11, R115, 0x1, R10, P4 ;  /* 0x00000001730b7824 */ /* 0x000fe200020e060a */
[C---:B------:R-:W-:Y:S02]  /*8350*/  LEA RZ, P4, R123.reuse, R114, 0x1 ;  /* 0x000000727bff7211 */ /* 0x040fe400078808ff */
[C---:B------:R-:W-:Y:S02]  /*8360*/  ISETP.GT.AND P3, PT, R112.reuse, 0x3b, PT ;  /* 0x0000003b7000780c */ /* 0x040fe40003f64270 */
[----:B------:R-:W-:Y:S02]  /*8370*/  ISETP.GT.AND P1, PT, R112, 0x3c, PT ;  /* 0x0000003c7000780c */ /* 0x000fe40003f24270 */
[C---:B0-----:R-:W-:Y:S01]  /*8380*/  SHF.L.U64.HI R12, R123.reuse, 0x1, R8 ;  /* 0x000000017b0c7819 */ /* 0x041fe20000010208 */
[----:B------:R-:W-:Y:S01]  /*8390*/  IMAD R8, R123, 0x2, R114 ;  /* 0x000000027b087824 */ /* 0x000fe200078e0272 */
[----:B------:R-:W-:-:S03]  /*83a0*/  PRMT R158, RZ, 0x7610, R158 ;  /* 0x00007610ff9e7816 */ /* 0x000fc6000000009e */
[----:B------:R-:W-:Y:S01]  /*83b0*/  IMAD.X R9, R115, 0x1, R12, P4 ;  /* 0x0000000173097824 */ /* 0x000fe200020e060c */
[----:B------:R-:W-:Y:S01]  /*83c0*/  SHF.R.S32.HI R12, RZ, 0x1f, R121 ;  /* 0x0000001fff0c7819 */ /* 0x000fe20000011479 */
[--C-:B------:R-:W-:Y:S01]  /*83d0*/  IMAD R10, R127, 0x2, R114.reuse ;  /* 0x000000027f0a7824 */ /* 0x100fe200078e0272 */
[----:B------:R-:W-:Y:S01]  /*83e0*/  PRMT R251, RZ, 0x7610, R251 ;  /* 0x00007610fffb7816 */ /* 0x000fe200000000fb */
[----:B------:R-:W-:Y:S01]  /*83f0*/  IMAD R6, R125, 0x2, R114 ;  /* 0x000000027d067824 */ /* 0x000fe200078e0272 */
[----:B------:R-:W-:Y:S01]  /*8400*/  PRMT R156, RZ, 0x7610, R156 ;  /* 0x00007610ff9c7816 */ /* 0x000fe2000000009c */
[----:B------:R-:W5:Y:S01]  /*8410*/  @P5 LDG.E.U16 R158, desc[UR22][R8.64] ;  /* 0x00000016089e5981 */ /* 0x000f62000c1e1500 */
[----:B------:R-:W-:Y:S02]  /*8420*/  SHF.R.S32.HI R160, RZ, 0x1f, R119 ;  /* 0x0000001fffa07819 */ /* 0x000fe40000011477 */
[C---:B------:R-:W-:Y:S01]  /*8430*/  LEA RZ, P5, R121.reuse, R114, 0x1 ;  /* 0x0000007279ff7211 */ /* 0x040fe200078a08ff */
[----:B------:R0:W5:Y:S01]  /*8440*/  @P3 LDG.E.U16 R251, desc[UR22][R10.64] ;  /* 0x000000160afb3981 */ /* 0x000162000c1e1500 */
[----:B------:R-:W-:-:S02]  /*8450*/  SHF.L.U64.HI R12, R121, 0x1, R12 ;  /* 0x00000001790c7819 */ /* 0x000fc4000001020c */
[CC--:B------:R-:W-:Y:S01]  /*8460*/  LEA RZ, P4, R119.reuse, R114.reuse, 0x1 ;  /* 0x0000007277ff7211 */ /* 0x0c0fe200078808ff */
[----:B------:R1:W5:Y:S01]  /*8470*/  @P1 LDG.E.U16 R156, desc[UR22][R6.64] ;  /* 0x00000016069c1981 */ /* 0x000362000c1e1500 */
[----:B------:R-:W-:Y:S02]  /*8480*/  SHF.L.U64.HI R160, R119, 0x1, R160 ;  /* 0x0000000177a07819 */ /* 0x000fe400000102a0 */
[C---:B------:R-:W-:Y:S02]  /*8490*/  ISETP.GT.AND P3, PT, R112.reuse, 0x3e, PT ;  /* 0x0000003e7000780c */ /* 0x040fe40003f64270 */
[C---:B------:R-:W-:Y:S01]  /*84a0*/  ISETP.GT.AND P1, PT, R112.reuse, 0x3f, PT ;  /* 0x0000003f7000780c */ /* 0x040fe20003f24270 */
[C---:B0-----:R-:W-:Y:S01]  /*84b0*/  IMAD.X R11, R115.reuse, 0x1, R12, P5 ;  /* 0x00000001730b7824 */ /* 0x041fe200028e060c */
[----:B------:R-:W-:Y:S01]  /*84c0*/  ISETP.GT.AND P5, PT, R112, 0x1, PT ;  /* 0x000000017000780c */ /* 0x000fe20003fa4270 */
[----:B------:R-:W-:Y:S01]  /*84d0*/  USHF.L.U32 UR4, UR4, 0x1f, URZ ;  /* 0x0000001f04047899 */ /* 0x000fe200080006ff */
[----:B-1----:R-:W-:Y:S01]  /*84e0*/  IMAD.X R7, R115, 0x1, R160, P4 ;  /* 0x0000000173077824 */ /* 0x002fe200020e06a0 */
[----:B------:R-:W-:Y:S01]  /*84f0*/  IADD3 R8, P4, PT, R100, R114, RZ ;  /* 0x0000007264087210 */ /* 0x000fe20007f9e0ff */
[--C-:B------:R-:W-:Y:S01]  /*8500*/  IMAD R10, R121, 0x2, R114.reuse ;  /* 0x00000002790a7824 */ /* 0x100fe200078e0272 */
[----:B------:R-:W-:Y:S01]  /*8510*/  PRMT R249, RZ, 0x7610, R249 ;  /* 0x00007610fff97816 */ /* 0x000fe200000000f9 */
[----:B------:R-:W-:Y:S01]  /*8520*/  IMAD R6, R119, 0x2, R114 ;  /* 0x0000000277067824 */ /* 0x000fe200078e0272 */
[----:B------:R-:W-:Y:S01]  /*8530*/  PRMT R160, RZ, 0x7610, R160 ;  /* 0x00007610ffa07816 */ /* 0x000fe200000000a0 */
[----:B------:R-:W-:Y:S01]  /*8540*/  IMAD.X R9, R115, 0x1, R116, P4 ;  /* 0x0000000173097824 */ /* 0x000fe200020e0674 */
[----:B------:R-:W-:Y:S01]  /*8550*/  PRMT R162, RZ, 0x7610, R162 ;  /* 0x00007610ffa27816 */ /* 0x000fe200000000a2 */
[----:B------:R-:W-:-:S03]  /*8560*/  IMAD.U32 R12, RZ, RZ, UR4 ;  /* 0x00000004ff0c7e24 */ /* 0x000fc6000f8e00ff */
[----:B------:R0:W5:Y:S04]  /*8570*/  @P3 LDG.E.U16 R160, desc[UR22][R10.64] ;  /* 0x000000160aa03981 */ /* 0x000168000c1e1500 */
[----:B------:R0:W5:Y:S04]  /*8580*/  @P1 LDG.E.U16 R162, desc[UR22][R6.64] ;  /* 0x0000001606a21981 */ /* 0x000168000c1e1500 */
[----:B------:R0:W5:Y:S01]  /*8590*/  @P5 LDG.E.U16 R249, desc[UR22][R8.64] ;  /* 0x0000001608f95981 */ /* 0x000162000c1e1500 */
[----:B------:R-:W1:Y:S01]  /*85a0*/  SYNCS.PHASECHK.TRANS64.TRYWAIT P1, [UR6], R12 ;  /* 0x0000000cff0075a7 */ /* 0x000e620008021106 */
[----:B------:R-:W-:-:S02]  /*85b0*/  LOP3.LUT R13, R3, 0x3f, RZ, 0xc0, !PT ;  /* 0x0000003f030d7812 */ /* 0x000fc400078ec0ff */
[----:B--2---:R-:W-:Y:S02]  /*85c0*/  PRMT R5, R5, 0x5410, R122 ;  /* 0x0000541005057816 */ /* 0x004fe4000000007a */
[----:B------:R-:W-:Y:S01]  /*85d0*/  ISETP.GE.AND P3, PT, R13, R112, PT ;  /* 0x000000700d00720c */ /* 0x000fe20003f66270 */
[----:B01----:R-:W-:-:S12]  /*85e0*/  @!P1 BRA `(.L_x_9) ;  /* 0x0000002c00589947 */ /* 0x003fd80003800000 */
.L_x_17:
[----:B-----5:R-:W-:Y:S01]  /*85f0*/  PRMT R13, R18, 0x5410, R21 ;  /* 0x00005410120d7816 */ /* 0x020fe20000000015 */
[C---:B------:R-:W-:Y:S01]  /*8600*/  IMAD.WIDE R36, R215.reuse, 0x2, R36 ;  /* 0x00000002d7247825 */ /* 0x040fe200078e0224 */
[----:B------:R-:W-:Y:S02]  /*8610*/  PRMT R16, R16, 0x5410, R17 ;  /* 0x0000541010107816 */ /* 0x000fe40000000011 */
[----:B------:R-:W-:Y:S01]  /*8620*/  PRMT R7, R32, 0x5410, R33 ;  /* 0x0000541020077816 */ /* 0x000fe20000000021 */
[C---:B------:R-:W-:Y:S01]  /*8630*/  IMAD.WIDE R90, R215.reuse, 0x2, R90 ;  /* 0x00000002d75a7825 */ /* 0x040fe200078e025a */
[----:B------:R-:W-:Y:S02]  /*8640*/  PRMT R8, R34, 0x5410, R35 ;  /* 0x0000541022087816 */ /* 0x000fe40000000023 */
[----:B------:R-:W-:Y:S01]  /*8650*/  PRMT R9, R28, 0x5410, R29 ;  /* 0x000054101c097816 */ /* 0x000fe2000000001d */
[----:B------:R-:W-:Y:S01]  /*8660*/  IMAD.WIDE R84, R215, 0x2, R84 ;  /* 0x00000002d7547825 */ /* 0x000fe200078e0254 */
[----:B------:R-:W-:-:S02]  /*8670*/  PRMT R10, R30, 0x5410, R31 ;  /* 0x000054101e0a7816 */ /* 0x000fc4000000001f */
[----:B------:R-:W-:Y:S01]  /*8680*/  PRMT R11, R24, 0x5410, R25 ;  /* 0x00005410180b7816 */ /* 0x000fe20000000019 */
[C---:B------:R-:W-:Y:S01]  /*8690*/  IMAD.WIDE R76, R215.reuse, 0x2, R76 ;  /* 0x00000002d74c7825 */ /* 0x040fe200078e024c */
[----:B------:R-:W-:Y:S02]  /*86a0*/  PRMT R12, R20, 0x5410, R23 ;  /* 0x00005410140c7816 */ /* 0x000fe40000000017 */
[----:B------:R-:W-:Y:S01]  /*86b0*/  PRMT R14, R14, 0x5410, R19 ;  /* 0x000054100e0e7816 */ /* 0x000fe20000000013 */
[----:B------:R-:W-:Y:S01]  /*86c0*/  IMAD.WIDE R68, R215, 0x2, R68 ;  /* 0x00000002d7447825 */ /* 0x000fe200078e0244 */
[----:B------:R-:W-:Y:S02]  /*86d0*/  PRMT R15, R15, 0x5410, R4 ;  /* 0x000054100f0f7816 */ /* 0x000fe40000000004 */
[----:B------:R-:W-:Y:S01]  /*86e0*/  PRMT R17, R26, 0x5410, R27 ;  /* 0x000054101a117816 */ /* 0x000fe2000000001b */
[----:B------:R-:W-:Y:S01]  /*86f0*/  IMAD.WIDE R60, R215, 0x2, R60 ;  /* 0x00000002d73c7825 */ /* 0x000fe200078e023c */
[----:B------:R-:W-:-:S02]  /*8700*/  PRMT R18, R22, 0x5410, R221 ;  /* 0x0000541016127816 */ /* 0x000fc400000000dd */
[----:B------:R-:W-:Y:S01]  /*8710*/  PRMT R6, R217, 0x5410, R120 ;  /* 0x00005410d9067816 */ /* 0x000fe20000000078 */
[----:B------:R-:W-:Y:S01]  /*8720*/  IMAD.WIDE R52, R215, 0x2, R52 ;  /* 0x00000002d7347825 */ /* 0x000fe200078e0234 */
        /* <DEDUP_REMOVED lines=26> */
[----:B------:R-:W-:-:S03]  /*88d0*/  IMAD.WIDE R38, R215, 0x2, R38 ;  /* 0x00000002d7267825 */ /* 0x000fc600078e0226 */
[----:B------:R0:W-:Y:S01]  /*88e0*/  STTM.x32 tmem[UR10+0x40], R4 ;  /* 0x00004004000079ed */ /* 0x0001e200082c000a */
[----:B------:R-:W1:Y:S01]  /*88f0*/  FENCE.VIEW.ASYNC.T ;  /* 0x00000000000073c6 */ /* 0x000e620000000200 */
[----:B------:R-:W-:-:S04]  /*8900*/  IMAD.WIDE R96, R215, 0x2, R96 ;  /* 0x00000002d7607825 */ /* 0x000fc800078e0260 */
        /* <DEDUP_REMOVED lines=14> */
[----:B------:R-:W-:Y:S01]  /*89f0*/  IMAD.WIDE R42, R215, 0x2, R42 ;  /* 0x00000002d72a7825 */ /* 0x000fe200078e022a */
[----:B0-----:R-:W-:Y:S01]  /*8a00*/  PRMT R4, RZ, 0x7610, R4 ;  /* 0x00007610ff047816 */ /* 0x001fe20000000004 */
[----:B-1----:R-:W-:Y:S01]  /*8a10*/  BAR.SYNC.DEFER_BLOCKING 0x0 ;  /* 0x0000000000007b1d */ /* 0x002fe20000010000 */
[----:B------:R-:W-:Y:S02]  /*8a20*/  PRMT R8, RZ, 0x7610, R8 ;  /* 0x00007610ff087816 */ /* 0x000fe40000000008 */
[----:B------:R-:W-:Y:S02]  /*8a30*/  PRMT R12, RZ, 0x7610, R12 ;  /* 0x00007610ff0c7816 */ /* 0x000fe4000000000c */
[----:B------:R-:W-:Y:S02]  /*8a40*/  PRMT R16, RZ, 0x7610, R16 ;  /* 0x00007610ff107816 */ /* 0x000fe40000000010 */
[----:B------:R-:W-:Y:S02]  /*8a50*/  PRMT R20, RZ, 0x7610, R20 ;  /* 0x00007610ff147816 */ /* 0x000fe40000000014 */
[----:B------:R-:W-:-:S02]  /*8a60*/  PRMT R24, RZ, 0x7610, R24 ;  /* 0x00007610ff187816 */ /* 0x000fc40000000018 */
[----:B------:R-:W-:Y:S02]  /*8a70*/  PRMT R28, RZ, 0x7610, R28 ;  /* 0x00007610ff1c7816 */ /* 0x000fe4000000001c */
[----:B------:R-:W-:Y:S02]  /*8a80*/  PRMT R32, RZ, 0x7610, R32 ;  /* 0x00007610ff207816 */ /* 0x000fe40000000020 */
[----:B------:R-:W-:Y:S02]  /*8a90*/  PRMT R5, RZ, 0x7610, R5 ;  /* 0x00007610ff057816 */ /* 0x000fe40000000005 */
[----:B------:R-:W-:Y:S02]  /*8aa0*/  PRMT R9, RZ, 0x7610, R9 ;  /* 0x00007610ff097816 */ /* 0x000fe40000000009 */
[----:B------:R-:W-:Y:S02]  /*8ab0*/  PRMT R13, RZ, 0x7610, R13 ;  /* 0x00007610ff0d7816 */ /* 0x000fe4000000000d */
[----:B------:R-:W-:-:S02]  /*8ac0*/  PRMT R17, RZ, 0x7610, R17 ;  /* 0x00007610ff117816 */ /* 0x000fc40000000011 */
[----:B------:R-:W-:Y:S01]  /*8ad0*/  PRMT R21, RZ, 0x7610, R21 ;  /* 0x00007610ff157816 */ /* 0x000fe20000000015 */
[----:B------:R-:W2:Y:S01]  /*8ae0*/  @!P3 LDG.E.U16 R4, desc[UR22][R36.64] ;  /* 0x000000162404b981 */ /* 0x000ea2000c1e1500 */
[----:B------:R-:W-:Y:S02]  /*8af0*/  PRMT R25, RZ, 0x7610, R25 ;  /* 0x00007610ff197816 */ /* 0x000fe40000000019 */
[----:B------:R-:W-:Y:S01]  /*8b00*/  PRMT R29, RZ, 0x7610, R29 ;  /* 0x00007610ff1d7816 */ /* 0x000fe2000000001d */
[----:B------:R-:W3:Y:S01]  /*8b10*/  @!P3 LDG.E.U16 R8, desc[UR22][R44.64] ;  /* 0x000000162c08b981 */ /* 0x000ee2000c1e1500 */
[----:B------:R-:W-:Y:S02]  /*8b20*/  PRMT R33, RZ, 0x7610, R33 ;  /* 0x00007610ff217816 */ /* 0x000fe40000000021 */
[----:B------:R-:W-:Y:S01]  /*8b30*/  PRMT R6, RZ, 0x7610, R6 ;  /* 0x00007610ff067816 */ /* 0x000fe20000000006 */
[----:B------:R-:W4:Y:S01]  /*8b40*/  @!P3 LDG.E.U16 R12, desc[UR22][R52.64] ;  /* 0x00000016340cb981 */ /* 0x000f22000c1e1500 */
[----:B------:R-:W-:-:S02]  /*8b50*/  PRMT R10, RZ, 0x7610, R10 ;  /* 0x00007610ff0a7816 */ /* 0x000fc4000000000a */
[----:B------:R-:W-:Y:S01]  /*8b60*/  PRMT R14, RZ, 0x7610, R14 ;  /* 0x00007610ff0e7816 */ /* 0x000fe2000000000e */
[----:B------:R-:W4:Y:S01]  /*8b70*/  @!P3 LDG.E.U16 R16, desc[UR22][R60.64] ;  /* 0x000000163c10b981 */ /* 0x000f22000c1e1500 */
[----:B------:R-:W-:Y:S02]  /*8b80*/  PRMT R18, RZ, 0x7610, R18 ;  /* 0x00007610ff127816 */ /* 0x000fe40000000012 */
[----:B------:R-:W-:Y:S01]  /*8b90*/  PRMT R22, RZ, 0x7610, R22 ;  /* 0x00007610ff167816 */ /* 0x000fe20000000016 */
[----:B------:R-:W4:Y:S01]  /*8ba0*/  @!P3 LDG.E.U16 R20, desc[UR22][R68.64] ;  /* 0x000000164414b981 */ /* 0x000f22000c1e1500 */
        /* <DEDUP_REMOVED lines=15> */
[----:B------:R-:W-:-:S03]  /*8ca0*/  PRMT R35, RZ, 0x7610, R35 ;  /* 0x00007610ff237816 */ /* 0x000fc60000000023 */
[----:B------:R-:W4:Y:S04]  /*8cb0*/  @!P3 LDG.E.U16 R13, desc[UR22][R54.64] ;  /* 0x00000016360db981 */ /* 0x000f28000c1e1500 */
        /* <DEDUP_REMOVED lines=20> */
[----:B------:R-:W4:Y:S01]  /*8e00*/  @!P3 LDG.E.U16 R35, desc[UR22][R98.64] ;  /* 0x000000166223b981 */ /* 0x000f22000c1e1500 */
[----:B------:R-:W-:Y:S01]  /*8e10*/  SHF.R.S32.HI R122, RZ, 0x6, R3 ;  /* 0x00000006ff7a7819 */ /* 0x000fe20000011403 */
[----:B------:R-:W-:-:S03]  /*8e20*/  IMAD.SHL.U32 R120, R3, 0x2, RZ ;  /* 0x0000000203787824 */ /* 0x000fc600078e00ff */
[----:B------:R-:W-:-:S04]  /*8e30*/  SGXT R122, R122, 0x1 ;  /* 0x000000017a7a781a */ /* 0x000fc80000000200 */
[----:B------:R-:W-:-:S04]  /*8e40*/  LOP3.LUT R217, R122, 0x90, RZ, 0xc0, !PT ;  /* 0x000000907ad97812 */ /* 0x000fc800078ec0ff */
[----:B------:R-:W-:Y:S01]  /*8e50*/  LOP3.LUT R217, R217, 0x7e, R120, 0x78, !PT ;  /* 0x0000007ed9d97812 */ /* 0x000fe200078e7878 */
[----:B------:R-:W-:Y:S03]  /*8e60*/  BAR.SYNC.DEFER_BLOCKING 0x0 ;  /* 0x0000000000007b1d */ /* 0x000fe60000010000 */
[C---:B------:R-:W-:Y:S02]  /*8e70*/  LOP3.LUT R120, R217.reuse, 0x20, RZ, 0x3c, !PT ;  /* 0x00000020d9787812 */ /* 0x040fe400078e3cff */
[----:B------:R-:W-:Y:S01]  /*8e80*/  LOP3.LUT R219, R217, 0x40, RZ, 0x3c, !PT ;  /* 0x00000040d9db7812 */ /* 0x000fe200078e3cff */
[----:B------:R-:W-:-:S04]  /*8e90*/  ULEA UR6, UR20, UR9, 0x3 ;  /* 0x0000000914067291 */ /* 0x000fc8000f8e18ff */
[----:B------:R-:W-:Y:S01]  /*8ea0*/  UIADD3 UR6, UPT, UPT, UR6, 0x4000, URZ ;  /* 0x0000400006067890 */ /* 0x000fe2000fffe0ff */
[----:B--2---:R0:W-:Y:S04]  /*8eb0*/  STS.U16 [R217+UR9+0x2000], R4 ;  /* 0x00200004d9007988 */ /* 0x0041e80008000409 */
[----:B---3--:R1:W-:Y:S04]  /*8ec0*/  STS.U16 [R217+UR9+0x2400], R8 ;  /* 0x00240008d9007988 */ /* 0x0083e80008000409 */
[----:B----4-:R1:W-:Y:S01]  /*8ed0*/  STS.U16 [R217+UR9+0x2800], R12 ;  /* 0x0028000cd9007988 */ /* 0x0103e20008000409 */
[----:B0-----:R-:W-:-:S03]  /*8ee0*/  LOP3.LUT R4, R217, 0x60, RZ, 0x3c, !PT ;  /* 0x00000060d9047812 */ /* 0x001fc600078e3cff */
        /* <DEDUP_REMOVED lines=30> */
[----:B0-----:R-:W0:Y:S02]  /*90d0*/  FENCE.VIEW.ASYNC.S ;  /* 0x00000000000073c6 */ /* 0x001e240000000000 */
[----:B0-----:R-:W-:Y:S06]  /*90e0*/  BAR.SYNC.DEFER_BLOCKING 0x0 ;  /* 0x0000000000007b1d */ /* 0x001fec0000010000 */
[----:B------:R-:W-:Y:S05]  /*90f0*/  @P0 BRA `(.L_x_10) ;  /* 0x0000000000540947 */ /* 0x000fea0003800000 */
[----:B------:R-:W-:Y:S02]  /*9100*/  UIADD3 UR21, UPT, UPT, UR8, 0x48, URZ ;  /* 0x0000004808157890 */ /* 0x000fe4000fffe0ff */
[----:B------:R-:W-:Y:S02]  /*9110*/  UIADD3 UR30, UPT, UPT, UR8, 0x50, URZ ;  /* 0x00000050081e7890 */ /* 0x000fe4000fffe0ff */
[----:B------:R-:W-:Y:S01]  /*9120*/  UIADD3 UR31, UPT, UPT, UR8, 0x58, URZ ;  /* 0x00000058081f7890 */ /* 0x000fe2000fffe0ff */
[----:B------:R-:W-:Y:S01]  /*9130*/  UMOV UR16, 0x0 ;  /* 0x0000000000107882 */ /* 0x000fe20000000000 */
[----:B------:R-:W-:Y:S01]  /*9140*/  UMOV UR17, 0x8100490 ;  /* 0x0810049000117882 */ /* 0x000fe20000000000 */
[----:B------:R-:W-:Y:S01]  /*9150*/  UMOV UR12, UR18 ;  /* 0x00000012000c7c82 */ /* 0x000fe20008000000 */
[----:B------:R-:W-:Y:S01]  /*9160*/  UMOV UR13, 0x40004040 ;  /* 0x40004040000d7882 */ /* 0x000fe20000000000 */
[----:B------:R-:W-:Y:S01]  /*9170*/  UMOV UR28, 0x0 ;  /* 0x00000000001c7882 */ /* 0x000fe20000000000 */
[----:B------:R-:W-:Y:S01]  /*9180*/  UMOV UR29, 0x8100490 ;  /* 0x08100490001d7882 */ /* 0x000fe20000000000 */
[----:B------:R-:W-:Y:S01]  /*9190*/  UMOV UR32, 0x0 ;  /* 0x0000000000207882 */ /* 0x000fe20000000000 */
[----:B------:R-:W-:Y:S01]  /*91a0*/  UMOV UR33, 0x8100490 ;  /* 0x0810049000217882 */ /* 0x000fe20000000000 */
[----:B------:R-:W-:Y:S01]  /*91b0*/  UMOV UR7, URZ ;  /* 0x000000ff00077c82 */ /* 0x000fe20008000000 */
[----:B------:R0:W-:Y:S01]  /*91c0*/  UTCHMMA tmem[UR11], gdesc[UR12], tmem[UR8], tmem[UR16], idesc[UR17], UPT ;  /* 0x00ff100c0b0079ea */ /* 0x0001e2000b800008 */
        /* <DEDUP_REMOVED lines=8> */
.L_x_10:
[----:B------:R-:W-:Y:S01]  /*9250*/  UIADD3 UR20, UPT, UPT, UR20, 0x1, URZ ;  /* 0x0000000114147890 */ /* 0x000fe2000fffe0ff */
[----:B------:R-:W-:Y:S01]  /*9260*/  IMAD.WIDE R114, R118, 0x2, R114 ;  /* 0x0000000276727825 */ /* 0x000fe200078e0272 */
[----:B------:R-:W-:Y:S02]  /*9270*/  UIADD3 UR19, UPT, UPT, UR19, -0x1, URZ ;  /* 0xffffffff13137890 */ /* 0x000fe4000fffe0ff */
[----:B------:R-:W-:Y:S01]  /*9280*/  UISETP.GT.AND UP1, UPT, UR20, 0x1, UPT ;  /* 0x000000011400788c */ /* 0x000fe2000bf24270 */
[----:B------:R-:W-:-:S03]  /*9290*/  VIADD R112, R112, 0xffffffc0 ;  /* 0xffffffc070707836 */ /* 0x000fc60000000000 */
[----:B0-----:R-:W-:Y:S02]  /*92a0*/  USEL UR4, URZ, 0x1, !UP1 ;  /* 0x00000001ff047887 */ /* 0x001fe4000c800000 */
[----:B------:R-:W-:Y:S02]  /*92b0*/  USEL UR20, UR20, URZ, !UP1 ;  /* 0x000000ff14147287 */ /* 0x000fe4000c800000 */
[----:B------:R-:W-:Y:S02]  /*92c0*/  UISETP.NE.U32.AND UP1, UPT, UR19, URZ, UPT ;  /* 0x000000ff1300728c */ /* 0x000fe4000bf25070 */
[----:B------:R-:W-:-:S03]  /*92d0*/  ULOP3.LUT UR7, UR5, UR4, URZ, 0x3c, !UPT ;  /* 0x0000000405077292 */ /* 0x000fc6000f8e3cff */
[----:B------:R-:W-:-:S04]  /*92e0*/  UMOV UR4, UR5 ;  /* 0x0000000500047c82 */ /* 0x000fc80008000000 */
[----:B------:R-:W-:Y:S01]  /*92f0*/  UMOV UR5, UR7 ;  /* 0x0000000700057c82 */ /* 0x000fe20008000000 */
[----:B------:R-:W-:Y:S05]  /*9300*/  BRA.U UP1, `(.L_x_11) ;  /* 0xffffffd501987547 */ /* 0x000fea000b83ffff */
.L_x_8:
[----:B------:R-:W0:Y:S01]  /*9310*/  LDCU UR5, c[0x0][0x3a0] ;  /* 0x00007400ff0577ac */ /* 0x000e220008000800 */
[----:B------:R-:W2:Y:S01]  /*9320*/  S2R R3, SR_CgaCtaId ;  /* 0x0000000000037919 */ /* 0x000ea20000008800 */
[----:B------:R-:W3:Y:S01]  /*9330*/  LDCU UR7, c[0x0][0x3b4] ;  /* 0x00007680ff0777ac */ /* 0x000ee20008000800 */
[----:B------:R-:W4:Y:S01]  /*9340*/  LDCU UR11, c[0x0][0x3b8] ;  /* 0x00007700ff0b77ac */ /* 0x000f220008000800 */
[----:B------:R-:W1:Y:S01]  /*9350*/  LDCU.128 UR12, c[0x0][0x390] ;  /* 0x00007200ff0c77ac */ /* 0x000e620008000c00 */
[----:B0-----:R-:W-:-:S04]  /*9360*/  UIADD3 UR5, UPT, UPT, UR5, 0x3f, URZ ;  /* 0x0000003f05057890 */ /* 0x001fc8000fffe0ff */
[----:B------:R-:W-:-:S09]  /*9370*/  UISETP.GE.AND UP1, UPT, UR5, 0x40, UPT ;  /* 0x000000400500788c */ /* 0x000fd2000bf26270 */
[----:B-1-34-:R-:W-:Y:S05]  /*9380*/  BRA.U !UP1, `(.L_x_12) ;  /* 0x0000000109107547 */ /* 0x01afea000b800000 */
[----:B------:R-:W-:-:S06]  /*9390*/  USHF.L.U32 UR4, UR4, 0x1f, URZ ;  /* 0x0000001f04047899 */ /* 0x000fcc00080006ff */
[----:B------:R-:W-:-:S04]  /*93a0*/  IMAD.U32 R4, RZ, RZ, UR4 ;  /* 0x00000004ff047e24 */ /* 0x000fc8000f8e00ff */
[----:B------:R-:W0:Y:S02]  /*93b0*/  SYNCS.PHASECHK.TRANS64.TRYWAIT P0, [UR6], R4 ;  /* 0x00000004ff0075a7 */ /* 0x000e240008001106 */
[----:B0-----:R-:W-:Y:S05]  /*93c0*/  @!P0 BRA `(.L_x_13) ;  /* 0x0000001c00ec8947 */ /* 0x001fea0003800000 */
.L_x_12:
[----:B------:R-:W-:Y:S01]  /*93d0*/  BAR.SYNC.DEFER_BLOCKING 0x0 ;  /* 0x0000000000007b1d */ /* 0x000fe20000010000 */
[----:B--2---:R-:W-:Y:S01]  /*93e0*/  IMAD.SHL.U32 R3, R3, 0x40, RZ ;  /* 0x0000004003037824 */ /* 0x004fe200078e00ff */
[C---:B------:R-:W-:Y:S01]  /*93f0*/  ISETP.GE.AND P0, PT, R0.reuse, UR14, PT ;  /* 0x0000000e00007c0c */ /* 0x040fe2000bf06270 */
[----:B------:R-:W-:-:S03]  /*9400*/  IMAD R0, R0, UR7, RZ ;  /* 0x0000000700007c24 */ /* 0x000fc6000f8e02ff */
[----:B------:R-:W-:-:S04]  /*9410*/  LOP3.LUT R3, R2, 0x40, R3, 0xf8, !PT ;  /* 0x0000004002037812 */ /* 0x000fc800078ef803 */
[C---:B------:R-:W-:Y:S01]  /*9420*/  LOP3.LUT R2, R3.reuse, 0x1, RZ, 0xfc, !PT ;  /* 0x0000000103027812 */ /* 0x040fe200078efcff */
[C---:B------:R-:W-:Y:S01]  /*9430*/  IMAD R69, R3.reuse, UR11, RZ ;  /* 0x0000000b03457c24 */ /* 0x040fe2000f8e02ff */
[----:B------:R-:W-:Y:S02]  /*9440*/  LOP3.LUT R68, R3, 0x3, RZ, 0xfc, !PT ;  /* 0x0000000303447812 */ /* 0x000fe400078efcff */
[----:B------:R-:W-:Y:S01]  /*9450*/  ISETP.LT.AND P4, PT, R2, UR15, !P0 ;  /* 0x0000000f02007c0c */ /* 0x000fe2000c781270 */
[----:B------:R-:W-:Y:S01]  /*9460*/  VIADD R71, R69, UR11 ;  /* 0x0000000b45477c36 */ /* 0x000fe20008000000 */
[----:B------:R-:W-:Y:S02]  /*9470*/  LEA R2, P1, R0, UR12, 0x1 ;  /* 0x0000000c00027c11 */ /* 0x000fe4000f8208ff */
[----:B------:R-:W-:Y:S01]  /*9480*/  ISETP.LT.AND P3, PT, R68, UR15, !P0 ;  /* 0x0000000f44007c0c */ /* 0x000fe2000c761270 */
[----:B------:R-:W-:Y:S01]  /*9490*/  VIADD R73, R71, UR11 ;  /* 0x0000000b47497c36 */ /* 0x000fe20008000000 */
[----:B------:R-:W-:-:S02]  /*94a0*/  LEA.HI.X.SX32 R0, R0, UR13, 0x1, P1 ;  /* 0x0000000d00007c11 */ /* 0x000fc400088f0eff */
[----:B------:R-:W-:Y:S01]  /*94b0*/  LOP3.LUT R70, R3, 0x2, RZ, 0xfc, !PT ;  /* 0x0000000203467812 */ /* 0x000fe200078efcff */
[----:B------:R-:W-:Y:S01]  /*94c0*/  VIADD R75, R73, UR11 ;  /* 0x0000000b494b7c36 */ /* 0x000fe20008000000 */
[----:B------:R-:W0:Y:S02]  /*94d0*/  @!P2 SYNCS.CCTL.IV [UR9+0x4000] ;  /* 0x00400000ff00a9b1 */ /* 0x000e240008000009 */
[----:B0-----:R-:W-:Y:S01]  /*94e0*/  BAR.SYNC.DEFER_BLOCKING 0x0 ;  /* 0x0000000000007b1d */ /* 0x001fe20000010000 */
[----:B------:R-:W-:Y:S01]  /*94f0*/  LEA R68, P1, R69, R2, 0x1 ;  /* 0x0000000245447211 */ /* 0x000fe200078208ff */
[----:B------:R-:W-:Y:S01]  /*9500*/  VIADD R77, R75, UR11 ;  /* 0x0000000b4b4d7c36 */ /* 0x000fe20008000000 */
[----:B------:R-:W-:Y:S02]  /*9510*/  ISETP.LT.AND P6, PT, R70, UR15, !P0 ;  /* 0x0000000f46007c0c */ /* 0x000fe4000c7c1270 */
[----:B------:R-:W-:Y:S01]  /*9520*/  LEA.HI.X.SX32 R69, R69, R0, 0x1, P1 ;  /* 0x0000000045457211 */ /* 0x000fe200008f0eff */
[----:B------:R-:W-:Y:S01]  /*9530*/  VIADD R79, R77, UR11 ;  /* 0x0000000b4d4f7c36 */ /* 0x000fe20008000000 */
[----:B------:R-:W-:Y:S01]  /*9540*/  LEA R70, P1, R73, R2, 0x1 ;  /* 0x0000000249467211 */ /* 0x000fe200078208ff */
[----:B------:R-:W0:Y:S01]  /*9550*/  LDTM.x64 R4, tmem[UR10] ;  /* 0x0000000a000479ee */ /* 0x000e220008340000 */
[----:B------:R-:W-:Y:S01]  /*9560*/  LOP3.LUT R86, R3, 0x5, RZ, 0xfc, !PT ;  /* 0x0000000503567812 */ /* 0x000fe200078efcff */
[----:B------:R-:W-:Y:S01]  /*9570*/  VIADD R81, R79, UR11 ;  /* 0x0000000b4f517c36 */ /* 0x000fe20008000000 */
[----:B------:R-:W-:-:S03]  /*9580*/  LOP3.LUT R87, R3, 0x4, RZ, 0xfc, !PT ;  /* 0x0000000403577812 */ /* 0x000fc600078efcff */
[----:B------:R-:W-:-:S04]  /*9590*/  VIADD R83, R81, UR11 ;  /* 0x0000000b51537c36 */ /* 0x000fc80008000000 */
[----:B------:R-:W-:Y:S01]  /*95a0*/  VIADD R85, R83, UR11 ;  /* 0x0000000b53557c36 */ /* 0x000fe20008000000 */
[----:B------:R-:W1:Y:S01]  /*95b0*/  @!P2 SYNCS.CCTL.IV [UR9+0x4008] ;  /* 0x00400800ff00a9b1 */ /* 0x000e620008000009 */
[----:B------:R-:W-:Y:S01]  /*95c0*/  LEA R74, P2, R77, R2, 0x1 ;  /* 0x000000024d4a7211 */ /* 0x000fe200078408ff */
[----:B------:R-:W-:Y:S01]  /*95d0*/  NOP ;  /* 0x0000000000007918 */ /* 0x000fe20000000000 */
[----:B0-----:R-:W-:Y:S02]  /*95e0*/  F2FP.BF16.F32.PACK_AB R84, R5, R4 ;  /* 0x000000040554723e */ /* 0x001fe400000010ff */
[----:B------:R-:W-:Y:S02]  /*95f0*/  LEA R4, P5, R71, R2, 0x1 ;  /* 0x0000000247047211 */ /* 0x000fe400078a08ff */
[----:B------:R-:W-:Y:S02]  /*9600*/  F2FP.BF16.F32.PACK_AB R6, R7, R6 ;  /* 0x000000060706723e */ /* 0x000fe400000010ff */
[----:B------:R-:W-:-:S02]  /*9610*/  LEA.HI.X.SX32 R5, R71, R0, 0x1, P5 ;  /* 0x0000000047057211 */ /* 0x000fc400028f0eff */
[----:B------:R-:W-:Y:S02]  /*9620*/  LEA R72, P5, R75, R2, 0x1 ;  /* 0x000000024b487211 */ /* 0x000fe400078a08ff */
[-C--:B------:R-:W-:Y:S02]  /*9630*/  LEA.HI.X.SX32 R71, R73, R0.reuse, 0x1, P1 ;  /* 0x0000000049477211 */ /* 0x080fe400008f0eff */
[----:B------:R-:W-:Y:S02]  /*9640*/  ISETP.LT.AND P1, PT, R3, UR15, !P0 ;  /* 0x0000000f03007c0c */ /* 0x000fe4000c721270 */
[----:B------:R-:W-:Y:S02]  /*9650*/  LEA.HI.X.SX32 R73, R75, R0, 0x1, P5 ;  /* 0x000000004b497211 */ /* 0x000fe400028f0eff */
[----:B------:R-:W-:Y:S02]  /*9660*/  LEA R76, P5, R79, R2, 0x1 ;  /* 0x000000024f4c7211 */ /* 0x000fe400078a08ff */
[----:B------:R-:W-:-:S02]  /*9670*/  LEA.HI.X.SX32 R75, R77, R0, 0x1, P2 ;  /* 0x000000004d4b7211 */ /* 0x000fc400010f0eff */
[----:B------:R-:W-:Y:S02]  /*9680*/  LEA R78, P2, R81, R2, 0x1 ;  /* 0x00000002514e7211 */ /* 0x000fe400078408ff */
[----:B------:R-:W-:Y:S02]  /*9690*/  LEA.HI.X.SX32 R77, R79, R0, 0x1, P5 ;  /* 0x000000004f4d7211 */ /* 0x000fe400028f0eff */
[----:B------:R-:W-:Y:S01]  /*96a0*/  LEA R80, P5, R83, R2, 0x1 ;  /* 0x0000000253507211 */ /* 0x000fe200078a08ff */
[----:B------:R0:W-:Y:S01]  /*96b0*/  @P1 STG.E.U16 desc[UR22][R68.64], R84 ;  /* 0x0000005444001986 */ /* 0x0001e2000c101516 */
[----:B------:R-:W-:Y:S02]  /*96c0*/  LEA.HI.X.SX32 R79, R81, R0, 0x1, P2 ;  /* 0x00000000514f7211 */ /* 0x000fe400010f0eff */
[----:B------:R-:W-:Y:S02]  /*96d0*/  LEA R82, P2, R85, R2, 0x1 ;  /* 0x0000000255527211 */ /* 0x000fe400078408ff */
[----:B------:R-:W-:-:S02]  /*96e0*/  LEA.HI.X.SX32 R81, R83, R0, 0x1, P5 ;  /* 0x0000000053517211 */ /* 0x000fc400028f0eff */
[C---:B------:R-:W-:Y:S01]  /*96f0*/  LEA.HI.X.SX32 R83, R85.reuse, R0, 0x1, P2 ;  /* 0x0000000055537211 */ /* 0x040fe200010f0eff */
[----:B------:R-:W-:Y:S01]  /*9700*/  VIADD R85, R85, UR11 ;  /* 0x0000000b55557c36 */ /* 0x000fe20008000000 */
[----:B------:R-:W-:Y:S02]  /*9710*/  ISETP.LT.AND P2, PT, R86, UR15, !P0 ;  /* 0x0000000f56007c0c */ /* 0x000fe4000c741270 */
[----:B------:R-:W-:Y:S02]  /*9720*/  ISETP.LT.AND P5, PT, R87, UR15, !P0 ;  /* 0x0000000f57007c0c */ /* 0x000fe4000c7a1270 */
[----:B------:R-:W-:Y:S02]  /*9730*/  LOP3.LUT R86, R3, 0x6, RZ, 0xfc, !PT ;  /* 0x0000000603567812 */ /* 0x000fe400078efcff */
[----:B0-----:R-:W-:Y:S02]  /*9740*/  PRMT R69, R84, 0x7632, R69 ;  /* 0x0000763254457816 */ /* 0x001fe40000000045 */
[----:B------:R-:W-:-:S02]  /*9750*/  ISETP.LT.AND P1, PT, R86, UR15, !P0 ;  /* 0x0000000f56007c0c */ /* 0x000fc4000c721270 */
[----:B------:R-:W-:Y:S01]  /*9760*/  PRMT R86, R6, 0x7610, R86 ;  /* 0x0000761006567816 */ /* 0x000fe20000000056 */
[----:B------:R0:W-:Y:S01]  /*9770*/  @P4 STG.E.U16 desc[UR22][R4.64], R69 ;  /* 0x0000004504004986 */ /* 0x0001e2000c101516 */
[----:B------:R-:W-:Y:S02]  /*9780*/  LOP3.LUT R7, R3, 0x7, RZ, 0xfc, !PT ;  /* 0x0000000703077812 */ /* 0x000fe400078efcff */
[----:B------:R-:W-:Y:S01]  /*9790*/  F2FP.BF16.F32.PACK_AB R8, R9, R8 ;  /* 0x000000080908723e */ /* 0x000fe200000010ff */
[----:B------:R-:W-:Y:S01]  /*97a0*/  @P6 STG.E.U16 desc[UR22][R70.64], R86 ;  /* 0x0000005646006986 */ /* 0x000fe2000c101516 */
[----:B------:R-:W-:Y:S02]  /*97b0*/  ISETP.LT.AND P4, PT, R7, UR15, !P0 ;  /* 0x0000000f07007c0c */ /* 0x000fe4000c781270 */
[----:B------:R-:W-:Y:S02]  /*97c0*/  F2FP.BF16.F32.PACK_AB R10, R11, R10 ;  /* 0x0000000a0b0a723e */ /* 0x000fe400000010ff */
[----:B------:R-:W-:-:S02]  /*97d0*/  LOP3.LUT R7, R3, 0x8, RZ, 0xfc, !PT ;  /* 0x0000000803077812 */ /* 0x000fc400078efcff */
[----:B------:R-:W-:Y:S02]  /*97e0*/  F2FP.BF16.F32.PACK_AB R12, R13, R12 ;  /* 0x0000000c0d0c723e */ /* 0x000fe400000010ff */
[----:B0-----:R-:W-:Y:S02]  /*97f0*/  PRMT R5, R6, 0x7632, R5 ;  /* 0x0000763206057816 */ /* 0x001fe40000000005 */
[C---:B------:R-:W-:Y:S02]  /*9800*/  LOP3.LUT R6, R3.reuse, 0x9, RZ, 0xfc, !PT ;  /* 0x0000000903067812 */ /* 0x040fe400078efcff */
[----:B------:R-:W-:Y:S01]  /*9810*/  LOP3.LUT R4, R3, 0xa, RZ, 0xfc, !PT ;  /* 0x0000000a03047812 */ /* 0x000fe200078efcff */
[----:B------:R0:W-:Y:S01]  /*9820*/  @P3 STG.E.U16 desc[UR22][R72.64], R5 ;  /* 0x0000000548003986 */ /* 0x0001e2000c101516 */
[----:B------:R-:W-:Y:S02]  /*9830*/  ISETP.LT.AND P3, PT, R6, UR15, !P0 ;  /* 0x0000000f06007c0c */ /* 0x000fe4000c761270 */
[----:B------:R-:W-:Y:S01]  /*9840*/  PRMT R6, R8, 0x7632, R6 ;  /* 0x0000763208067816 */ /* 0x000fe20000000006 */
[----:B------:R-:W-:Y:S01]  /*9850*/  @P5 STG.E.U16 desc[UR22][R74.64], R8 ;  /* 0x000000084a005986 */ /* 0x000fe2000c101516 */
[----:B------:R-:W-:-:S02]  /*9860*/  ISETP.LT.AND P5, PT, R4, UR15, !P0 ;  /* 0x0000000f04007c0c */ /* 0x000fc4000c7a1270 */
[----:B------:R-:W-:Y:S01]  /*9870*/  LOP3.LUT R4, R3, 0xb, RZ, 0xfc, !PT ;  /* 0x0000000b03047812 */ /* 0x000fe200078efcff */
[----:B------:R2:W-:Y:S01]  /*9880*/  @P2 STG.E.U16 desc[UR22][R76.64], R6 ;  /* 0x000000064c002986 */ /* 0x0005e2000c101516 */
[----:B------:R-:W-:Y:S02]  /*9890*/  ISETP.LT.AND P6, PT, R7, UR15, !P0 ;  /* 0x0000000f07007c0c */ /* 0x000fe4000c7c1270 */
[----:B------:R-:W-:Y:S01]  /*98a0*/  ISETP.LT.AND P2, PT, R4, UR15, !P0 ;  /* 0x0000000f04007c0c */ /* 0x000fe2000c741270 */
[----:B------:R3:W-:Y:S01]  /*98b0*/  @P1 STG.E.U16 desc[UR22][R78.64], R10 ;  /* 0x0000000a4e001986 */ /* 0x0007e2000c101516 */
[----:B0-----:R-:W-:Y:S02]  /*98c0*/  PRMT R5, R10, 0x7632, R5 ;  /* 0x000076320a057816 */ /* 0x001fe40000000005 */
[----:B------:R-:W-:Y:S02]  /*98d0*/  LOP3.LUT R4, R3, 0xc, RZ, 0xfc, !PT ;  /* 0x0000000c03047812 */ /* 0x000fe400078efcff */
[----:B------:R-:W-:Y:S01]  /*98e0*/  PRMT R9, R12, 0x7632, R9 ;  /* 0x000076320c097816 */ /* 0x000fe20000000009 */
[----:B------:R0:W-:Y:S01]  /*98f0*/  @P4 STG.E.U16 desc[UR22][R80.64], R5 ;  /* 0x0000000550004986 */ /* 0x0001e2000c101516 */
[----:B------:R-:W-:-:S02]  /*9900*/  ISETP.LT.AND P1, PT, R4, UR15, !P0 ;  /* 0x0000000f04007c0c */ /* 0x000fc4000c721270 */
[----:B------:R-:W-:Y:S01]  /*9910*/  LEA R4, P4, R85, R2, 0x1 ;  /* 0x0000000255047211 */ /* 0x000fe200078808ff */
[----:B------:R4:W-:Y:S01]  /*9920*/  @P6 STG.E.U16 desc[UR22][R82.64], R12 ;  /* 0x0000000c52006986 */ /* 0x0009e2000c101516 */
[C---:B--2---:R-:W-:Y:S02]  /*9930*/  LOP3.LUT R6, R3.reuse, 0xd, RZ, 0xfc, !PT ;  /* 0x0000000d03067812 */ /* 0x044fe400078efcff */
[----:B------:R-:W-:Y:S02]  /*9940*/  LOP3.LUT R7, R3, 0xe, RZ, 0xfc, !PT ;  /* 0x0000000e03077812 */ /* 0x000fe400078efcff */
[----:B------:R-:W-:Y:S02]  /*9950*/  F2FP.BF16.F32.PACK_AB R14, R15, R14 ;  /* 0x0000000e0f0e723e */ /* 0x000fe400000010ff */
[----:B---3--:R-:W-:Y:S02]  /*9960*/  LOP3.LUT R10, R3, 0xf, RZ, 0xfc, !PT ;  /* 0x0000000f030a7812 */ /* 0x008fe400078efcff */
[C---:B0-----:R-:W-:Y:S01]  /*9970*/  LEA.HI.X.SX32 R5, R85.reuse, R0, 0x1, P4 ;  /* 0x0000000055057211 */ /* 0x041fe200020f0eff */
[----:B------:R-:W-:Y:S01]  /*9980*/  VIADD R85, R85, UR11 ;  /* 0x0000000b55557c36 */ /* 0x000fe20008000000 */
[----:B------:R-:W-:-:S02]  /*9990*/  ISETP.LT.AND P4, PT, R6, UR15, !P0 ;  /* 0x0000000f06007c0c */ /* 0x000fc4000c781270 */
[----:B----4-:R-:W-:Y:S01]  /*99a0*/  PRMT R12, R14, 0x7632, R12 ;  /* 0x000076320e0c7816 */ /* 0x010fe2000000000c */
[C---:B------:R-:W-:Y:S01]  /*99b0*/  VIADD R11, R85.reuse, UR11 ;  /* 0x0000000b550b7c36 */ /* 0x040fe20008000000 */
[----:B------:R-:W-:Y:S01]  /*99c0*/  LEA R6, P6, R85, R2, 0x1 ;  /* 0x0000000255067211 */ /* 0x000fe200078c08ff */
[----:B------:R0:W-:Y:S01]  /*99d0*/  @P3 STG.E.U16 desc[UR22][R4.64], R9 ;  /* 0x0000000904003986 */ /* 0x0001e2000c101516 */
[----:B------:R-:W-:Y:S02]  /*99e0*/  ISETP.LT.AND P3, PT, R7, UR15, !P0 ;  /* 0x0000000f07007c0c */ /* 0x000fe4000c761270 */
[----:B------:R-:W-:Y:S02]  /*99f0*/  LEA.HI.X.SX32 R7, R85, R0, 0x1, P6 ;  /* 0x0000000055077211 */ /* 0x000fe400030f0eff */
[----:B------:R-:W-:Y:S02]  /*9a00*/  LEA R8, P6, R11, R2, 0x1 ;  /* 0x000000020b087211 */ /* 0x000fe400078c08ff */
[----:B------:R-:W-:Y:S01]  /*9a10*/  F2FP.BF16.F32.PACK_AB R16, R17, R16 ;  /* 0x000000101110723e */ /* 0x000fe200000010ff */
[----:B------:R2:W-:Y:S01]  /*9a20*/  @P5 STG.E.U16 desc[UR22][R6.64], R14 ;  /* 0x0000000e06005986 */ /* 0x0005e2000c101516 */
[----:B------:R-:W-:-:S02]  /*9a30*/  ISETP.LT.AND P5, PT, R10, UR15, !P0 ;  /* 0x0000000f0a007c0c */ /* 0x000fc4000c7a1270 */
[----:B------:R-:W-:Y:S02]  /*9a40*/  F2FP.BF16.F32.PACK_AB R18, R19, R18 ;  /* 0x000000121312723e */ /* 0x000fe400000010ff */
[C---:B0-----:R-:W-:Y:S01]  /*9a50*/  LEA.HI.X.SX32 R9, R11.reuse, R0, 0x1, P6 ;  /* 0x000000000b097211 */ /* 0x041fe200030f0eff */
[----:B------:R-:W-:Y:S01]  /*9a60*/  VIADD R11, R11, UR11 ;  /* 0x0000000b0b0b7c36 */ /* 0x000fe20008000000 */
[----:B------:R-:W-:Y:S02]  /*9a70*/  LOP3.LUT R5, R3, 0x10, RZ, 0xfc, !PT ;  /* 0x0000001003057812 */ /* 0x000fe400078efcff */
[----:B------:R-:W-:Y:S01]  /*9a80*/  F2FP.BF16.F32.PACK_AB R20, R21, R20 ;  /* 0x000000141514723e */ /* 0x000fe200000010ff */
[C---:B------:R-:W-:Y:S01]  /*9a90*/  VIADD R13, R11.reuse, UR11 ;  /* 0x0000000b0b0d7c36 */ /* 0x040fe20008000000 */
[----:B------:R-:W-:Y:S01]  /*9aa0*/  LEA R4, P6, R11, R2, 0x1 ;  /* 0x000000020b047211 */ /* 0x000fe200078c08ff */
[----:B------:R0:W-:Y:S01]  /*9ab0*/  @P2 STG.E.U16 desc[UR22][R8.64], R12 ;  /* 0x0000000c08002986 */ /* 0x0001e2000c101516 */
[----:B------:R-:W-:-:S02]  /*9ac0*/  ISETP.LT.AND P2, PT, R5, UR15, !P0 ;  /* 0x0000000f05007c0c */ /* 0x000fc4000c741270 */
[----:B------:R-:W-:Y:S02]  /*9ad0*/  LEA.HI.X.SX32 R5, R11, R0, 0x1, P6 ;  /* 0x000000000b057211 */ /* 0x000fe400030f0eff */
[----:B------:R-:W-:Y:S02]  /*9ae0*/  LEA R10, P6, R13, R2, 0x1 ;  /* 0x000000020d0a7211 */ /* 0x000fe400078c08ff */
[----:B--2---:R-:W-:Y:S01]  /*9af0*/  LOP3.LUT R6, R3, 0x11, RZ, 0xfc, !PT ;  /* 0x0000001103067812 */ /* 0x004fe200078efcff */
[----:B------:R2:W-:Y:S01]  /*9b00*/  @P1 STG.E.U16 desc[UR22][R4.64], R16 ;  /* 0x0000001004001986 */ /* 0x0005e2000c101516 */
[C---:B------:R-:W-:Y:S01]  /*9b10*/  LEA.HI.X.SX32 R11, R13.reuse, R0, 0x1, P6 ;  /* 0x000000000d0b7211 */ /* 0x040fe200030f0eff */
[----:B------:R-:W-:Y:S01]  /*9b20*/  VIADD R13, R13, UR11 ;  /* 0x0000000b0d0d7c36 */ /* 0x000fe20008000000 */
[----:B------:R-:W-:Y:S02]  /*9b30*/  ISETP.LT.AND P1, PT, R6, UR15, !P0 ;  /* 0x0000000f06007c0c */ /* 0x000fe4000c721270 */
[----:B0-----:R-:W-:Y:S01]  /*9b40*/  PRMT R9, R16, 0x7632, R9 ;  /* 0x0000763210097816 */ /* 0x001fe20000000009 */
[----:B------:R-:W-:Y:S01]  /*9b50*/  VIADD R15, R13, UR11 ;  /* 0x0000000b0d0f7c36 */ /* 0x000fe20008000000 */
[----:B------:R-:W-:-:S02]  /*9b60*/  LOP3.LUT R7, R3, 0x12, RZ, 0xfc, !PT ;  /* 0x0000001203077812 */ /* 0x000fc400078efcff */
[----:B------:R-:W-:Y:S01]  /*9b70*/  LEA R6, P6, R13, R2, 0x1 ;  /* 0x000000020d067211 */ /* 0x000fe200078c08ff */
[----:B------:R0:W-:Y:S01]  /*9b80*/  @P4 STG.E.U16 desc[UR22][R10.64], R9 ;  /* 0x000000090a004986 */ /* 0x0001e2000c101516 */
[----:B------:R-:W-:Y:S02]  /*9b90*/  ISETP.LT.AND P4, PT, R7, UR15, !P0 ;  /* 0x0000000f07007c0c */ /* 0x000fe4000c781270 */
[----:B------:R-:W-:Y:S02]  /*9ba0*/  LEA.HI.X.SX32 R7, R13, R0, 0x1, P6 ;  /* 0x000000000d077211 */ /* 0x000fe400030f0eff */
[----:B------:R-:W-:Y:S02]  /*9bb0*/  LEA R8, P6, R15, R2, 0x1 ;  /* 0x000000020f087211 */ /* 0x000fe400078c08ff */
[C---:B--2---:R-:W-:Y:S01]  /*9bc0*/  LOP3.LUT R4, R3.reuse, 0x13, RZ, 0xfc, !PT ;  /* 0x0000001303047812 */ /* 0x044fe200078efcff */
[----:B------:R2:W-:Y:S01]  /*9bd0*/  @P3 STG.E.U16 desc[UR22][R6.64], R18 ;  /* 0x0000001206003986 */ /* 0x0005e2000c101516 */
[----:B------:R-:W-:-:S02]  /*9be0*/  LOP3.LUT R5, R3, 0x14, RZ, 0xfc, !PT ;  /* 0x0000001403057812 */ /* 0x000fc400078efcff */
[----:B------:R-:W-:Y:S02]  /*9bf0*/  ISETP.LT.AND P3, PT, R4, UR15, !P0 ;  /* 0x0000000f04007c0c */ /* 0x000fe4000c761270 */
[C---:B0-----:R-:W-:Y:S01]  /*9c00*/  LEA.HI.X.SX32 R9, R15.reuse, R0, 0x1, P6 ;  /* 0x000000000f097211 */ /* 0x041fe200030f0eff */
[----:B------:R-:W-:Y:S01]  /*9c10*/  VIADD R15, R15, UR11 ;  /* 0x0000000b0f0f7c36 */ /* 0x000fe20008000000 */
[----:B------:R-:W-:Y:S02]  /*9c20*/  PRMT R11, R18, 0x7632, R11 ;  /* 0x00007632120b7816 */ /* 0x000fe4000000000b */
[----:B------:R-:W-:Y:S01]  /*9c30*/  F2FP.BF16.F32.PACK_AB R22, R23, R22 ;  /* 0x000000161716723e */ /* 0x000fe200000010ff */
[C---:B------:R-:W-:Y:S01]  /*9c40*/  VIADD R13, R15.reuse, UR11 ;  /* 0x0000000b0f0d7c36 */ /* 0x040fe20008000000 */
[----:B------:R-:W-:Y:S01]  /*9c50*/  LEA R4, P6, R15, R2, 0x1 ;  /* 0x000000020f047211 */ /* 0x000fe200078c08ff */
[----:B------:R0:W-:Y:S01]  /*9c60*/  @P5 STG.E.U16 desc[UR22][R8.64], R11 ;  /* 0x0000000b08005986 */ /* 0x0001e2000c101516 */
[----:B------:R-:W-:-:S02]  /*9c70*/  ISETP.LT.AND P5, PT, R5, UR15, !P0 ;  /* 0x0000000f05007c0c */ /* 0x000fc4000c7a1270 */
[----:B------:R-:W-:Y:S02]  /*9c80*/  LEA.HI.X.SX32 R5, R15, R0, 0x1, P6 ;  /* 0x000000000f057211 */ /* 0x000fe400030f0eff */
[----:B------:R-:W-:Y:S02]  /*9c90*/  LEA R10, P6, R13, R2, 0x1 ;  /* 0x000000020d0a7211 */ /* 0x000fe400078c08ff */
[C---:B--2---:R-:W-:Y:S01]  /*9ca0*/  LOP3.LUT R6, R3.reuse, 0x15, RZ, 0xfc, !PT ;  /* 0x0000001503067812 */ /* 0x044fe200078efcff */
[----:B------:R2:W-:Y:S01]  /*9cb0*/  @P2 STG.E.U16 desc[UR22][R4.64], R20 ;  /* 0x0000001404002986 */ /* 0x0005e2000c101516 */
[----:B------:R-:W-:Y:S02]  /*9cc0*/  LOP3.LUT R7, R3, 0x16, RZ, 0xfc, !PT ;  /* 0x0000001603077812 */ /* 0x000fe400078efcff */
[----:B------:R-:W-:Y:S02]  /*9cd0*/  ISETP.LT.AND P2, PT, R6, UR15, !P0 ;  /* 0x0000000f06007c0c */ /* 0x000fe4000c741270 */
[C---:B0-----:R-:W-:Y:S01]  /*9ce0*/  LEA.HI.X.SX32 R11, R13.reuse, R0, 0x1, P6 ;  /* 0x000000000d0b7211 */ /* 0x041fe200030f0eff */
[----:B------:R-:W-:Y:S01]  /*9cf0*/  VIADD R13, R13, UR11 ;  /* 0x0000000b0d0d7c36 */ /* 0x000fe20008000000 */
[----:B------:R-:W-:-:S02]  /*9d00*/  PRMT R9, R20, 0x7632, R9 ;  /* 0x0000763214097816 */ /* 0x000fc40000000009 */
[----:B------:R-:W-:Y:S01]  /*9d10*/  F2FP.BF16.F32.PACK_AB R24, R25, R24 ;  /* 0x000000181918723e */ /* 0x000fe200000010ff */
[C---:B------:R-:W-:Y:S01]  /*9d20*/  VIADD R15, R13.reuse, UR11 ;  /* 0x0000000b0d0f7c36 */ /* 0x040fe20008000000 */
        /* <DEDUP_REMOVED lines=232> */
[----:B------:R-:W-:Y:S02]  /*abb0*/  F2FP.BF16.F32.PACK_AB R58, R59, R58 ;  /* 0x0000003a3b3a723e */ /* 0x000fe400000010ff */
[C---:B0-----:R-:W-:Y:S01]  /*abc0*/  LEA.HI.X.SX32 R9, R15.reuse, R0, 0x1, P6 ;  /* 0x000000000f097211 */ /* 0x041fe200030f0eff */
[----:B------:R-:W-:Y:S01]  /*abd0*/  VIADD R15, R15, UR11 ;  /* 0x0000000b0f0f7c36 */ /* 0x000fe20008000000 */
[----:B------:R-:W-:Y:S02]  /*abe0*/  PRMT R11, R54, 0x7632, R11 ;  /* 0x00007632360b7816 */ /* 0x000fe4000000000b */
[----:B------:R-:W-:Y:S01]  /*abf0*/  ISETP.LT.AND P6, PT, R4, UR15, !P0 ;  /* 0x0000000f04007c0c */ /* 0x000fe2000c7c1270 */
[C---:B------:R-:W-:Y:S01]  /*ac00*/  VIADD R13, R15.reuse, UR11 ;  /* 0x0000000b0f0d7c36 */ /* 0x040fe20008000000 */
[----:B------:R-:W-:Y:S01]  /*ac10*/  LEA R4, P5, R15, R2, 0x1 ;  /* 0x000000020f047211 */ /* 0x000fe200078a08ff */
[----:B------:R0:W-:Y:S01]  /*ac20*/  @P2 STG.E.U16 desc[UR22][R8.64], R11 ;  /* 0x0000000b08002986 */ /* 0x0001e2000c101516 */
[----:B------:R-:W-:-:S02]  /*ac30*/  ISETP.LT.AND P2, PT, R5, UR15, !P0 ;  /* 0x0000000f05007c0c */ /* 0x000fc4000c741270 */
[----:B------:R-:W-:Y:S02]  /*ac40*/  LEA.HI.X.SX32 R5, R15, R0, 0x1, P5 ;  /* 0x000000000f057211 */ /* 0x000fe400028f0eff */
[----:B------:R-:W-:Y:S02]  /*ac50*/  LEA R10, P5, R13, R2, 0x1 ;  /* 0x000000020d0a7211 */ /* 0x000fe400078a08ff */
[----:B--2---:R-:W-:Y:S01]  /*ac60*/  PRMT R7, R56, 0x7632, R7 ;  /* 0x0000763238077816 */ /* 0x004fe20000000007 */
[----:B------:R-:W-:Y:S01]  /*ac70*/  @P1 STG.E.U16 desc[UR22][R4.64], R56 ;  /* 0x0000003804001986 */ /* 0x000fe2000c101516 */
[----:B------:R-:W-:Y:S02]  /*ac80*/  LOP3.LUT R6, R3, 0x39, RZ, 0xfc, !PT ;  /* 0x0000003903067812 */ /* 0x000fe400078efcff */
[----:B------:R-:W-:Y:S02]  /*ac90*/  F2FP.BF16.F32.PACK_AB R60, R61, R60 ;  /* 0x0000003c3d3c723e */ /* 0x000fe400000010ff */
[C---:B0-----:R-:W-:Y:S01]  /*aca0*/  LEA.HI.X.SX32 R11, R13.reuse, R0, 0x1, P5 ;  /* 0x000000000d0b7211 */ /* 0x041fe200028f0eff */
[----:B------:R-:W-:Y:S01]  /*acb0*/  VIADD R13, R13, UR11 ;  /* 0x0000000b0d0d7c36 */ /* 0x000fe20008000000 */
[----:B------:R-:W-:-:S02]  /*acc0*/  ISETP.LT.AND P1, PT, R6, UR15, !P0 ;  /* 0x0000000f06007c0c */ /* 0x000fc4000c721270 */
[----:B------:R-:W-:Y:S01]  /*acd0*/  LOP3.LUT R9, R3, 0x3a, RZ, 0xfc, !PT ;  /* 0x0000003a03097812 */ /* 0x000fe200078efcff */
[----:B------:R0:W-:Y:S01]  /*ace0*/  @P4 STG.E.U16 desc[UR22][R10.64], R7 ;  /* 0x000000070a004986 */ /* 0x0001e2000c101516 */
[----:B------:R-:W-:Y:S02]  /*acf0*/  LEA R6, P4, R13, R2, 0x1 ;  /* 0x000000020d067211 */ /* 0x000fe400078808ff */
[----:B------:R-:W-:Y:S02]  /*ad00*/  ISETP.LT.AND P5, PT, R9, UR15, !P0 ;  /* 0x0000000f09007c0c */ /* 0x000fe4000c7a1270 */
[C---:B------:R-:W-:Y:S02]  /*ad10*/  LOP3.LUT R8, R3.reuse, 0x3b, RZ, 0xfc, !PT ;  /* 0x0000003b03087812 */ /* 0x040fe400078efcff */
[----:B------:R-:W-:Y:S02]  /*ad20*/  LOP3.LUT R14, R3, 0x3e, RZ, 0xfc, !PT ;  /* 0x0000003e030e7812 */ /* 0x000fe400078efcff */
[----:B------:R-:W-:-:S02]  /*ad30*/  F2FP.BF16.F32.PACK_AB R62, R63, R62 ;  /* 0x0000003e3f3e723e */ /* 0x000fc400000010ff */
[----:B------:R-:W-:Y:S02]  /*ad40*/  F2FP.BF16.F32.PACK_AB R64, R65, R64 ;  /* 0x000000404140723e */ /* 0x000fe400000010ff */
[C---:B0-----:R-:W-:Y:S01]  /*ad50*/  LEA.HI.X.SX32 R7, R13.reuse, R0, 0x1, P4 ;  /* 0x000000000d077211 */ /* 0x041fe200020f0eff */
[----:B------:R-:W-:Y:S01]  /*ad60*/  VIADD R13, R13, UR11 ;  /* 0x0000000b0d0d7c36 */ /* 0x000fe20008000000 */
[----:B------:R-:W-:Y:S02]  /*ad70*/  ISETP.LT.AND P4, PT, R8, UR15, !P0 ;  /* 0x0000000f08007c0c */ /* 0x000fe4000c781270 */
[----:B------:R-:W-:Y:S01]  /*ad80*/  LOP3.LUT R10, R3, 0x3c, RZ, 0xfc, !PT ;  /* 0x0000003c030a7812 */ /* 0x000fe200078efcff */
[----:B------:R0:W-:Y:S01]  /*ad90*/  @P3 STG.E.U16 desc[UR22][R6.64], R58 ;  /* 0x0000003a06003986 */ /* 0x0001e2000c101516 */
[C---:B------:R-:W-:Y:S01]  /*ada0*/  LEA R4, P3, R13.reuse, R2, 0x1 ;  /* 0x000000020d047211 */ /* 0x040fe200078608ff */
[----:B------:R-:W-:Y:S01]  /*adb0*/  VIADD R9, R13, UR11 ;  /* 0x0000000b0d097c36 */ /* 0x000fe20008000000 */
[----:B------:R-:W-:-:S02]  /*adc0*/  F2FP.BF16.F32.PACK_AB R66, R67, R66 ;  /* 0x000000424342723e */ /* 0x000fc400000010ff */
[----:B------:R-:W-:Y:S01]  /*add0*/  LEA.HI.X.SX32 R5, R13, R0, 0x1, P3 ;  /* 0x000000000d057211 */ /* 0x000fe200018f0eff */
[C---:B------:R-:W-:Y:S01]  /*ade0*/  VIADD R11, R9.reuse, UR11 ;  /* 0x0000000b090b7c36 */ /* 0x040fe20008000000 */
[----:B------:R-:W-:-:S03]  /*adf0*/  LEA R8, P3, R9, R2, 0x1 ;  /* 0x0000000209087211 */ /* 0x000fc600078608ff */
[----:B------:R-:W-:Y:S01]  /*ae00*/  VIADD R13, R11, UR11 ;  /* 0x0000000b0b0d7c36 */ /* 0x000fe20008000000 */
[----:B------:R-:W-:Y:S02]  /*ae10*/  LEA.HI.X.SX32 R9, R9, R0, 0x1, P3 ;  /* 0x0000000009097211 */ /* 0x000fe400018f0eff */
[----:B0-----:R-:W-:Y:S01]  /*ae20*/  PRMT R7, R58, 0x7632, R7 ;  /* 0x000076323a077816 */ /* 0x001fe20000000007 */
[----:B------:R-:W-:Y:S01]  /*ae30*/  VIADD R15, R13, UR11 ;  /* 0x0000000b0d0f7c36 */ /* 0x000fe20008000000 */
[----:B------:R-:W-:Y:S02]  /*ae40*/  ISETP.LT.AND P3, PT, R10, UR15, !P0 ;  /* 0x0000000f0a007c0c */ /* 0x000fe4000c761270 */
[----:B------:R-:W-:Y:S01]  /*ae50*/  LOP3.LUT R10, R3, 0x3d, RZ, 0xfc, !PT ;  /* 0x0000003d030a7812 */ /* 0x000fe200078efcff */
[----:B------:R0:W-:Y:S01]  /*ae60*/  @P6 STG.E.U16 desc[UR22][R4.64], R7 ;  /* 0x0000000704006986 */ /* 0x0001e2000c101516 */
[----:B------:R-:W-:Y:S01]  /*ae70*/  LEA R6, P6, R11, R2, 0x1 ;  /* 0x000000020b067211 */ /* 0x000fe200078c08ff */
[----:B------:R-:W-:-:S02]  /*ae80*/  VIADD R17, R15, UR11 ;  /* 0x0000000b0f117c36 */ /* 0x000fc40008000000 */
[----:B------:R2:W-:Y:S01]  /*ae90*/  @P2 STG.E.U16 desc[UR22][R8.64], R60 ;  /* 0x0000003c08002986 */ /* 0x0005e2000c101516 */
[----:B------:R-:W-:Y:S02]  /*aea0*/  ISETP.LT.AND P2, PT, R10, UR15, !P0 ;  /* 0x0000000f0a007c0c */ /* 0x000fe4000c741270 */
[----:B0-----:R-:W-:Y:S02]  /*aeb0*/  LEA.HI.X.SX32 R7, R11, R0, 0x1, P6 ;  /* 0x000000000b077211 */ /* 0x001fe400030f0eff */
[----:B------:R-:W-:Y:S02]  /*aec0*/  PRMT R5, R60, 0x7632, R5 ;  /* 0x000076323c057816 */ /* 0x000fe40000000005 */
[----:B------:R-:W-:-:S03]  /*aed0*/  LEA R10, P6, R13, R2, 0x1 ;  /* 0x000000020d0a7211 */ /* 0x000fc600078c08ff */
[----:B------:R0:W-:Y:S01]  /*aee0*/  @P1 STG.E.U16 desc[UR22][R6.64], R5 ;  /* 0x0000000506001986 */ /* 0x0001e2000c101516 */
[----:B------:R-:W-:Y:S01]  /*aef0*/  LEA.HI.X.SX32 R11, R13, R0, 0x1, P6 ;  /* 0x000000000d0b7211 */ /* 0x000fe200030f0eff */
[----:B------:R-:W-:Y:S01]  /*af00*/  VIADD R13, R17, UR11 ;  /* 0x0000000b110d7c36 */ /* 0x000fe20008000000 */
[-C--:B------:R-:W-:Y:S02]  /*af10*/  LEA R4, P1, R15, R2.reuse, 0x1 ;  /* 0x000000020f047211 */ /* 0x080fe400078208ff */
[C---:B--2---:R-:W-:Y:S01]  /*af20*/  LEA R8, P6, R17.reuse, R2, 0x1 ;  /* 0x0000000211087211 */ /* 0x044fe200078c08ff */
[----:B------:R-:W-:Y:S03]  /*af30*/  @P5 STG.E.U16 desc[UR22][R10.64], R62 ;  /* 0x0000003e0a005986 */ /* 0x000fe6000c101516 */
[----:B------:R-:W-:Y:S02]  /*af40*/  LEA.HI.X.SX32 R9, R17, R0, 0x1, P6 ;  /* 0x0000000011097211 */ /* 0x000fe400030f0eff */
[----:B------:R-:W-:-:S02]  /*af50*/  LEA R12, P6, R13, R2, 0x1 ;  /* 0x000000020d0c7211 */ /* 0x000fc400078c08ff */
[-C--:B0-----:R-:W-:Y:S01]  /*af60*/  LEA.HI.X.SX32 R5, R15, R0.reuse, 0x1, P1 ;  /* 0x000000000f057211 */ /* 0x081fe200008f0eff */
[----:B------:R-:W-:Y:S01]  /*af70*/  VIADD R15, R13, UR11 ;  /* 0x0000000b0d0f7c36 */ /* 0x000fe20008000000 */
[----:B------:R-:W-:Y:S02]  /*af80*/  LOP3.LUT R7, R3, 0x3f, RZ, 0xfc, !PT ;  /* 0x0000003f03077812 */ /* 0x000fe400078efcff */
[----:B------:R-:W-:Y:S01]  /*af90*/  LEA.HI.X.SX32 R13, R13, R0, 0x1, P6 ;  /* 0x000000000d0d7211 */ /* 0x000fe200030f0eff */
[C---:B------:R-:W-:Y:S01]  /*afa0*/  VIADD R3, R15.reuse, UR11 ;  /* 0x0000000b0f037c36 */ /* 0x040fe20008000000 */
[----:B------:R-:W-:Y:S02]  /*afb0*/  LEA R6, P6, R15, R2, 0x1 ;  /* 0x000000020f067211 */ /* 0x000fe400078c08ff */
[----:B------:R-:W-:Y:S02]  /*afc0*/  ISETP.LT.AND P1, PT, R14, UR15, !P0 ;  /* 0x0000000f0e007c0c */ /* 0x000fe4000c721270 */
[----:B------:R-:W-:-:S02]  /*afd0*/  ISETP.LT.AND P0, PT, R7, UR15, !P0 ;  /* 0x0000000f07007c0c */ /* 0x000fc4000c701270 */
[----:B------:R-:W-:Y:S02]  /*afe0*/  LEA.HI.X.SX32 R7, R15, R0, 0x1, P6 ;  /* 0x000000000f077211 */ /* 0x000fe400030f0eff */
[----:B------:R-:W-:-:S04]  /*aff0*/  LEA R2, P6, R3, R2, 0x1 ;  /* 0x0000000203027211 */ /* 0x000fc800078c08ff */
[----:B------:R-:W-:Y:S02]  /*b000*/  LEA.HI.X.SX32 R3, R3, R0, 0x1, P6 ;  /* 0x0000000003037211 */ /* 0x000fe400030f0eff */
[----:B------:R-:W-:-:S05]  /*b010*/  PRMT R0, R62, 0x7632, R0 ;  /* 0x000076323e007816 */ /* 0x000fca0000000000 */
[----:B------:R0:W-:Y:S04]  /*b020*/  @P4 STG.E.U16 desc[UR22][R4.64], R0 ;  /* 0x0000000004004986 */ /* 0x0001e8000c101516 */
[----:B------:R2:W-:Y:S01]  /*b030*/  @P3 STG.E.U16 desc[UR22][R8.64], R64 ;  /* 0x0000004008003986 */ /* 0x0005e2000c101516 */
[----:B0-----:R-:W-:Y:S02]  /*b040*/  PRMT R5, R64, 0x7632, R5 ;  /* 0x0000763240057816 */ /* 0x001fe40000000005 */
[----:B--2---:R-:W-:-:S03]  /*b050*/  PRMT R9, R66, 0x7632, R9 ;  /* 0x0000763242097816 */ /* 0x004fc60000000009 */
[----:B------:R0:W-:Y:S04]  /*b060*/  @P2 STG.E.U16 desc[UR22][R12.64], R5 ;  /* 0x000000050c002986 */ /* 0x0001e8000c101516 */
[----:B------:R0:W-:Y:S04]  /*b070*/  @P1 STG.E.U16 desc[UR22][R6.64], R66 ;  /* 0x0000004206001986 */ /* 0x0001e8000c101516 */
[----:B------:R0:W-:Y:S01]  /*b080*/  @P0 STG.E.U16 desc[UR22][R2.64], R9 ;  /* 0x0000000902000986 */ /* 0x0001e2000c101516 */
[----:B-1----:R-:W-:Y:S06]  /*b090*/  BAR.SYNC.DEFER_BLOCKING 0x0 ;  /* 0x0000000000007b1d */ /* 0x002fec0000010000 */
[----:B------:R-:W-:Y:S05]  /*b0a0*/  BRA.U UP0, `(.L_x_14) ;  /* 0x0000000100a07547 */ /* 0x000fea000b800000 */
[----:B------:R-:W1:Y:S01]  /*b0b0*/  S2UR UR6, SR_CgaCtaId ;  /* 0x00000000000679c3 */ /* 0x000e620000008800 */
[----:B------:R-:W-:Y:S01]  /*b0c0*/  NOP ;  /* 0x0000000000007918 */ /* 0x000fe20000000000 */
[----:B------:R-:W-:Y:S01]  /*b0d0*/  UMOV UR4, 0x50 ;  /* 0x0000005000047882 */ /* 0x000fe20000000000 */
[----:B------:R-:W-:Y:S02]  /*b0e0*/  IMAD.U32 R0, RZ, RZ, UR8 ;  /* 0x00000008ff007e24 */ /* 0x000fe4000f8e00ff */
[----:B0-----:R-:W-:Y:S02]  /*b0f0*/  IMAD.MOV.U32 R3, RZ, RZ, 0xf ;  /* 0x0000000fff037424 */ /* 0x001fe400078e00ff */
[----:B------:R-:W-:Y:S01]  /*b100*/  IMAD.MOV.U32 R7, RZ, RZ, 0x1 ;  /* 0x00000001ff077424 */ /* 0x000fe200078e00ff */
[----:B------:R-:W-:-:S04]  /*b110*/  LOP3.LUT R0, R0, 0xffff, RZ, 0xc0, !PT ;  /* 0x0000ffff00007812 */ /* 0x000fc800078ec0ff */
[----:B------:R-:W-:-:S05]  /*b120*/  SHF.R.U32.HI R0, RZ, 0x5, R0 ;  /* 0x00000005ff007819 */ /* 0x000fca0000011600 */
[----:B------:R-:W-:Y:S01]  /*b130*/  VIADD R2, R0, 0x10 ;  /* 0x0000001000027836 */ /* 0x000fe20000000000 */
[----:B------:R-:W-:Y:S01]  /*b140*/  SHF.L.U32 R0, R3, R0, RZ ;  /* 0x0000000003007219 */ /* 0x000fe200000006ff */
[----:B-1----:R-:W-:-:S03]  /*b150*/  ULEA UR6, UR6, UR4, 0x18 ;  /* 0x0000000406067291 */ /* 0x002fc6000f8ec0ff */
[----:B------:R-:W-:-:S04]  /*b160*/  SHF.L.U32 R3, R7, R2, RZ ;  /* 0x0000000207037219 */ /* 0x000fc800000006ff */
[----:B------:R-:W-:Y:S02]  /*b170*/  LOP3.LUT R0, R3, R0, RZ, 0xfc, !PT ;  /* 0x0000000003007212 */ /* 0x000fe400078efcff */
[----:B------:R-:W0:Y:S02]  /*b180*/  LDS R5, [UR6] ;  /* 0x00000006ff057984 */ /* 0x000e240008000800 */
[C---:B------:R-:W-:Y:S02]  /*b190*/  LOP3.LUT R2, R0.reuse, 0xffff, RZ, 0xc0, !PT ;  /* 0x0000ffff00027812 */ /* 0x040fe400078ec0ff */
[----:B0-----:R-:W-:-:S04]  /*b1a0*/  LOP3.LUT R3, R0, 0xffff, R5, 0x80, !PT ;  /* 0x0000ffff00037812 */ /* 0x001fc800078e8005 */
[----:B------:R-:W-:-:S13]  /*b1b0*/  ISETP.NE.AND P0, PT, R3, R2, PT ;  /* 0x000000020300720c */ /* 0x000fda0003f05270 */
[----:B------:R-:W-:Y:S05]  /*b1c0*/  @P0 BRA `(.L_x_15) ;  /* 0x0000000000500947 */ /* 0x000fea0003800000 */
[----:B------:R-:W-:Y:S02]  /*b1d0*/  SHF.R.U32.HI R5, RZ, 0x10, R5 ;  /* 0x00000010ff057819 */ /* 0x000fe40000011605 */
[----:B------:R-:W-:-:S04]  /*b1e0*/  SHF.R.U32.HI R2, RZ, 0x10, R0 ;  /* 0x00000010ff027819 */ /* 0x000fc80000011600 */
[----:B------:R-:W-:-:S04]  /*b1f0*/  LOP3.LUT R5, R5, R2, RZ, 0xc0, !PT ;  /* 0x0000000205057212 */ /* 0x000fc800078ec0ff */
[----:B------:R-:W-:-:S13]  /*b200*/  ISETP.NE.AND P0, PT, R5, R2, PT ;  /* 0x000000020500720c */ /* 0x000fda0003f05270 */
[----:B------:R-:W-:Y:S05]  /*b210*/  @P0 BRA `(.L_x_16) ;  /* 0x0000000000300947 */ /* 0x000fea0003800000 */
[----:B------:R-:W-:Y:S01]  /*b220*/  R2UR UR4, R0 ;  /* 0x00000000000472ca */ /* 0x000fe200000e0000 */
[----:B------:R-:W-:Y:S01]  /*b230*/  VOTEU.ANY UR5, UPT, PT ;  /* 0x0000000000057886 */ /* 0x000fe200038e0100 */
[----:B------:R-:W0:Y:S01]  /*b240*/  S2R R0, SR_LANEID ;  /* 0x0000000000007919 */ /* 0x000e220000000000 */
[----:B------:R-:W-:-:S10]  /*b250*/  UFLO.U32 UR5, UR5 ;  /* 0x00000005000572bd */ /* 0x000fd400080e0000 */
[----:B------:R-:W-:-:S06]  /*b260*/  ULOP3.LUT UR4, URZ, UR4, URZ, 0x33, !UPT ;  /* 0x00000004ff047292 */ /* 0x000fcc000f8e33ff */
[----:B------:R-:W-:-:S04]  /*b270*/  IMAD.U32 R2, RZ, RZ, UR4 ;  /* 0x00000004ff027e24 */ /* 0x000fc8000f8e00ff */
[----:B------:R-:W1:Y:S02]  /*b280*/  REDUX UR7, R2 ;  /* 0x00000000020773c4 */ /* 0x000e640000000000 */
[----:B------:R2:W-:Y:S01]  /*b290*/  UTCATOMSWS.AND URZ, UR4 ;  /* 0x0000000400ff79e3 */ /* 0x0005e20008000000 */
[----:B0-----:R-:W-:Y:S01]  /*b2a0*/  ISETP.EQ.U32.AND P0, PT, R0, UR5, PT ;  /* 0x0000000500007c0c */ /* 0x001fe2000bf02070 */
[----:B-1----:R-:W-:-:S12]  /*b2b0*/  IMAD.U32 R0, RZ, RZ, UR7 ;  /* 0x00000007ff007e24 */ /* 0x002fd8000f8e00ff */
[----:B------:R2:W-:Y:S01]  /*b2c0*/  @P0 ATOMS.AND RZ, [UR6], R0 ;  /* 0x00000000ffff098c */ /* 0x0005e2000a800006 */
[----:B------:R-:W-:Y:S05]  /*b2d0*/  BRA `(.L_x_14) ;  /* 0x0000000000147947 */ /* 0x000fea0003800000 */
.L_x_16:
[----:B------:R-:W-:-:S07]  /*b2e0*/  MOV R2, 0xb300 ;  /* 0x0000b30000027802 */ /* 0x000fce0000000f00 */
[----:B------:R-:W-:Y:S05]  /*b2f0*/  CALL.REL.NOINC `($__internal_0_$__cuda_sm10x_tcgen05_guardrail_trap_col_being_dealloced_not_returned_by_alloc) ;  /* 0x00000000002c7944 */ /* 0x000fea0003c00000 */
[----:B------:R-:W-:Y:S05]  /*b300*/  BRA `(.L_x_14) ;  /* 0x0000000000087947 */ /* 0x000fea0003800000 */
.L_x_15:
[----:B------:R-:W-:-:S07]  /*b310*/  MOV R2, 0xb330 ;  /* 0x0000b33000027802 */ /* 0x000fce0000000f00 */
[----:B------:R-:W-:Y:S05]  /*b320*/  CALL.REL.NOINC `($__internal_2_$__cuda_sm10x_tcgen05_guardrail_trap_unallocated_columns_being_dealloced) ;  /* 0x0000000000387944 */ /* 0x000fea0003c00000 */
.L_x_14:
[----:B------:R-:W-:Y:S01]  /*b330*/  NOP ;  /* 0x0000000000007918 */ /* 0x000fe20000000000 */
[----:B--2---:R-:W-:Y:S05]  /*b340*/  EXIT ;  /* 0x000000000000794d */ /* 0x004fea0003800000 */
.L_x_9:
[----:B------:R-:W0:Y:S02]  /*b350*/  SYNCS.PHASECHK.TRANS64.TRYWAIT P1, [UR6], R12 ;  /* 0x0000000cff0075a7 */ /* 0x000e240008021106 */
[----:B0-----:R-:W-:Y:S05]  /*b360*/  @!P1 BRA `(.L_x_9) ;  /* 0xfffffffc00f89947 */ /* 0x001fea000383ffff */
[----:B------:R-:W-:Y:S05]  /*b370*/  BRA `(.L_x_17) ;  /* 0xffffffd0009c7947 */ /* 0x000fea000383ffff */
.L_x_13:
[----:B------:R-:W0:Y:S02]  /*b380*/  SYNCS.PHASECHK.TRANS64.TRYWAIT P0, [UR6], R4 ;  /* 0x00000004ff0075a7 */ /* 0x000e240008001106 */
[----:B0-----:R-:W-:Y:S05]  /*b390*/  @!P0 BRA `(.L_x_13) ;  /* 0xfffffffc00f88947 */ /* 0x001fea000383ffff */
[----:B------:R-:W-:Y:S05]  /*b3a0*/  BRA `(.L_x_12) ;  /* 0xffffffe000087947 */ /* 0x000fea000383ffff */
        .weak           $__internal_0_$__cuda_sm10x_tcgen05_guardrail_trap_col_being_dealloced_not_returned_by_alloc
        .type           $__internal_0_$__cuda_sm10x_tcgen05_guardrail_trap_col_being_dealloced_not_returned_by_alloc,@function
        .size           $__internal_0_$__cuda_sm10x_tcgen05_guardrail_trap_col_being_dealloced_not_returned_by_alloc,($__internal_1_$__cuda_sm10x_tcgen05_guardrail_trap_phase_invalid_during_alloc - $__internal_0_$__cuda_sm10x_tcgen05_guardrail_trap_col_being_dealloced_not_returned_by_alloc)
$__internal_0_$__cuda_sm10x_tcgen05_guardrail_trap_col_being_dealloced_not_returned_by_alloc:
[----:B------:R-:W-:Y:S05]  /*b3b0*/  BPT.TRAP 0x1 ;  /* 0x000000040000795c */ /* 0x000fea0000300000 */
[----:B------:R-:W-:-:S04]  /*b3c0*/  IMAD.MOV.U32 R3, RZ, RZ, 0x0 ;  /* 0x00000000ff037424 */ /* 0x000fc800078e00ff */
[----:B------:R-:W-:Y:S05]  /*b3d0*/  RET.REL.NODEC R2 `(matmul_kernel) ;  /* 0xffffff4c02087950 */ /* 0x000fea0003c3ffff */
        .weak           $__internal_1_$__cuda_sm10x_tcgen05_guardrail_trap_phase_invalid_during_alloc
        .type           $__internal_1_$__cuda_sm10x_tcgen05_guardrail_trap_phase_invalid_during_alloc,@function
        .size           $__internal_1_$__cuda_sm10x_tcgen05_guardrail_trap_phase_invalid_during_alloc,($__internal_2_$__cuda_sm10x_tcgen05_guardrail_trap_unallocated_columns_being_dealloced - $__internal_1_$__cuda_sm10x_tcgen05_guardrail_trap_phase_invalid_during_alloc)
$__internal_1_$__cuda_sm10x_tcgen05_guardrail_trap_phase_invalid_during_alloc:
[----:B------:R-:W-:Y:S05]  /*b3e0*/  BPT.TRAP 0x1 ;  /* 0x000000040000795c */ /* 0x000fea0000300000 */
[----:B------:R-:W-:-:S04]  /*b3f0*/  IMAD.MOV.U32 R5, RZ, RZ, 0x0 ;  /* 0x00000000ff057424 */ /* 0x000fc800078e00ff */
[----:B------:R-:W-:Y:S05]  /*b400*/  RET.REL.NODEC R4 `(matmul_kernel) ;  /* 0xffffff4804fc7950 */ /* 0x000fea0003c3ffff */
        .weak           $__internal_2_$__cuda_sm10x_tcgen05_guardrail_trap_unallocated_columns_being_dealloced
        .type           $__internal_2_$__cuda_sm10x_tcgen05_guardrail_trap_unallocated_columns_being_dealloced,@function
        .size           $__internal_2_$__cuda_sm10x_tcgen05_guardrail_trap_unallocated_columns_being_dealloced,(.L_x_21 - $__internal_2_$__cuda_sm10x_tcgen05_guardrail_trap_unallocated_columns_being_dealloced)
$__internal_2_$__cuda_sm10x_tcgen05_guardrail_trap_unallocated_columns_being_dealloced:
[----:B------:R-:W-:Y:S05]  /*b410*/  BPT.TRAP 0x1 ;  /* 0x000000040000795c */ /* 0x000fea0000300000 */
[----:B------:R-:W-:-:S04]  /*b420*/  IMAD.MOV.U32 R3, RZ, RZ, 0x0 ;  /* 0x00000000ff037424 */ /* 0x000fc800078e00ff */
[----:B------:R-:W-:Y:S05]  /*b430*/  RET.REL.NODEC R2 `(matmul_kernel) ;  /* 0xffffff4802f07950 */ /* 0x000fea0003c3ffff */
.L_x_18:
[----:B------:R-:W-:-:S00]  /*b440*/  BRA `(.L_x_18) ;  /* 0xfffffffc00fc7947 */ /* 0x000fc0000383ffff */
[----:B------:R-:W-:-:S00]  /*b450*/  NOP ;  /* 0x0000000000007918 */ /* 0x000fc00000000000 */
        /* <DEDUP_REMOVED lines=10> */
.L_x_21:


//--------------------- .nv.shared.matmul_kernel  --------------------------
	.section	.nv.shared.matmul_kernel,"aw",@nobits
	.sectionflags	@""
	.align	16
	.zero		1024


//--------------------- .nv.shared.reserved.0     --------------------------
	.section	.nv.shared.reserved.0,"aw",@nobits
	.align	8
	.weak		__nv_reservedSMEM_offset_0_alias
	.size		__nv_reservedSMEM_offset_0_alias, 0, 64
	.other		__nv_reservedSMEM_offset_0_alias,@"STO_CUDA_RESERVED_SHARED STV_DEFAULT"
__nv_reservedSMEM_offset_0_alias:
	.zero		0
.nv.shared.reserved.0:
	.zero		64
	.weak		__nv_reservedSMEM_allocation_phase
	.type		__nv_reservedSMEM_allocation_phase,@object
	.size		__nv_reservedSMEM_allocation_phase,(.L_0 - __nv_reservedSMEM_allocation_phase)
__nv_reservedSMEM_allocation_phase:
	.zero		1
.L_0:
	.zero		7
	.weak		__nv_reservedSMEM_devtool_atexit_pc
	.type		__nv_reservedSMEM_devtool_atexit_pc,@object
	.size		__nv_reservedSMEM_devtool_atexit_pc,(__nv_reservedSMEM_allocation_mask - __nv_reservedSMEM_devtool_atexit_pc)
__nv_reservedSMEM_devtool_atexit_pc:
	.zero		8
	.weak		__nv_reservedSMEM_allocation_mask
	.type		__nv_reservedSMEM_allocation_mask,@object
	.size		__nv_reservedSMEM_allocation_mask,(.L_2 - __nv_reservedSMEM_allocation_mask)
__nv_reservedSMEM_allocation_mask:
	.zero		4
.L_2:


//--------------------- .nv.constant0.matmul_kernel --------------------------
	.section	.nv.constant0.matmul_kernel,"a",@progbits
	.sectionflags	@""
	.align	4
.nv.constant0.matmul_kernel:
	.zero		976


//--------------------- SYMBOLS --------------------------

	.type		.nv.reservedSmem.offset0,@object
	.size		.nv.reservedSmem.offset0,0x4
	.type		.nv.reservedSmem.cap,@object
	.size		.nv.reservedSmem.cap,0x4
